//
// Generated by NVIDIA NVVM Compiler
//
// Compiler Build ID: CL-36424714
// Cuda compilation tools, release 13.0, V13.0.88
// Based on NVVM 20.0.0
//

.version 9.0
.target sm_100
.address_size 64

	// .globl	_Z7softmaxPfii
.extern .func  (.param .b32 func_retval0) vprintf
(
	.param .b64 vprintf_param_0,
	.param .b64 vprintf_param_1
)
;
.global .align 1 .b8 $str[32] = {105, 58, 32, 37, 100, 44, 32, 109, 50, 91, 37, 46, 49, 102, 93, 32, 115, 117, 109, 69, 120, 112, 58, 32, 37, 46, 49, 48, 102, 32, 10};
.global .align 1 .b8 $str$1[38] = {109, 50, 91, 37, 100, 93, 58, 32, 37, 46, 49, 102, 44, 32, 101, 120, 112, 102, 40, 37, 46, 49, 102, 32, 45, 32, 37, 46, 49, 102, 41, 58, 32, 37, 102, 32, 10};
.global .align 1 .b8 $str$2[20] = {78, 101, 119, 32, 109, 50, 91, 37, 100, 93, 58, 32, 37, 46, 49, 50, 102, 32, 10};

.visible .entry _Z7softmaxPfii(
	.param .u64 .ptr .align 1 _Z7softmaxPfii_param_0,
	.param .u32 _Z7softmaxPfii_param_1,
	.param .u32 _Z7softmaxPfii_param_2
)
{
	.local .align 8 .b8 	__local_depot0[40];
	.reg .b64 	%SP;
	.reg .b64 	%SPL;
	.reg .pred 	%p<57>;
	.reg .b32 	%r<106>;
	.reg .b32 	%f<230>;
	.reg .b64 	%rd<89>;
	.reg .b64 	%fd<19>;

	mov.u64 	%SPL, __local_depot0;
	cvta.local.u64 	%SP, %SPL;
	ld.param.u64 	%rd12, [_Z7softmaxPfii_param_0];
	ld.param.u32 	%r37, [_Z7softmaxPfii_param_1];
	ld.param.u32 	%r38, [_Z7softmaxPfii_param_2];
	cvta.to.global.u64 	%rd1, %rd12;
	add.u64 	%rd13, %SP, 0;
	add.u64 	%rd2, %SPL, 0;
	mov.u32 	%r39, %ctaid.y;
	mov.u32 	%r40, %ntid.y;
	mov.u32 	%r41, %tid.y;
	mad.lo.s32 	%r1, %r39, %r40, %r41;
	mov.u32 	%r42, %ctaid.x;
	mov.u32 	%r43, %ntid.x;
	mov.u32 	%r44, %tid.x;
	mad.lo.s32 	%r2, %r42, %r43, %r44;
	setp.ge.s32 	%p2, %r1, %r37;
	setp.ge.s32 	%p3, %r2, %r38;
	or.pred  	%p4, %p2, %p3;
	@%p4 bra 	$L__BB0_35;
	and.b32  	%r3, %r37, 15;
	setp.lt.u32 	%p5, %r37, 16;
	mov.f32 	%f222, 0f00000000;
	mov.b32 	%r94, 0;
	@%p5 bra 	$L__BB0_4;
	and.b32  	%r94, %r37, 2147483632;
	neg.s32 	%r100, %r94;
	shl.b32 	%r6, %r38, 4;
	mov.f32 	%f222, 0f00000000;
	mul.wide.s32 	%rd16, %r38, 4;
	mov.u32 	%r99, %r2;
$L__BB0_3:
	.pragma "nounroll";
	mul.wide.s32 	%rd14, %r99, 4;
	add.s64 	%rd15, %rd1, %rd14;
	ld.global.f32 	%f30, [%rd15];
	setp.gt.f32 	%p6, %f30, %f222;
	selp.f32 	%f31, %f30, %f222, %p6;
	add.s64 	%rd17, %rd15, %rd16;
	ld.global.f32 	%f32, [%rd17];
	setp.gt.f32 	%p7, %f32, %f31;
	selp.f32 	%f33, %f32, %f31, %p7;
	add.s64 	%rd18, %rd17, %rd16;
	ld.global.f32 	%f34, [%rd18];
	setp.gt.f32 	%p8, %f34, %f33;
	selp.f32 	%f35, %f34, %f33, %p8;
	add.s64 	%rd19, %rd18, %rd16;
	ld.global.f32 	%f36, [%rd19];
	setp.gt.f32 	%p9, %f36, %f35;
	selp.f32 	%f37, %f36, %f35, %p9;
	add.s64 	%rd20, %rd19, %rd16;
	ld.global.f32 	%f38, [%rd20];
	setp.gt.f32 	%p10, %f38, %f37;
	selp.f32 	%f39, %f38, %f37, %p10;
	add.s64 	%rd21, %rd20, %rd16;
	ld.global.f32 	%f40, [%rd21];
	setp.gt.f32 	%p11, %f40, %f39;
	selp.f32 	%f41, %f40, %f39, %p11;
	add.s64 	%rd22, %rd21, %rd16;
	ld.global.f32 	%f42, [%rd22];
	setp.gt.f32 	%p12, %f42, %f41;
	selp.f32 	%f43, %f42, %f41, %p12;
	add.s64 	%rd23, %rd22, %rd16;
	ld.global.f32 	%f44, [%rd23];
	setp.gt.f32 	%p13, %f44, %f43;
	selp.f32 	%f45, %f44, %f43, %p13;
	add.s64 	%rd24, %rd23, %rd16;
	ld.global.f32 	%f46, [%rd24];
	setp.gt.f32 	%p14, %f46, %f45;
	selp.f32 	%f47, %f46, %f45, %p14;
	add.s64 	%rd25, %rd24, %rd16;
	ld.global.f32 	%f48, [%rd25];
	setp.gt.f32 	%p15, %f48, %f47;
	selp.f32 	%f49, %f48, %f47, %p15;
	add.s64 	%rd26, %rd25, %rd16;
	ld.global.f32 	%f50, [%rd26];
	setp.gt.f32 	%p16, %f50, %f49;
	selp.f32 	%f51, %f50, %f49, %p16;
	add.s64 	%rd27, %rd26, %rd16;
	ld.global.f32 	%f52, [%rd27];
	setp.gt.f32 	%p17, %f52, %f51;
	selp.f32 	%f53, %f52, %f51, %p17;
	add.s64 	%rd28, %rd27, %rd16;
	ld.global.f32 	%f54, [%rd28];
	setp.gt.f32 	%p18, %f54, %f53;
	selp.f32 	%f55, %f54, %f53, %p18;
	add.s64 	%rd29, %rd28, %rd16;
	ld.global.f32 	%f56, [%rd29];
	setp.gt.f32 	%p19, %f56, %f55;
	selp.f32 	%f57, %f56, %f55, %p19;
	add.s64 	%rd30, %rd29, %rd16;
	ld.global.f32 	%f58, [%rd30];
	setp.gt.f32 	%p20, %f58, %f57;
	selp.f32 	%f59, %f58, %f57, %p20;
	add.s64 	%rd31, %rd30, %rd16;
	ld.global.f32 	%f60, [%rd31];
	setp.gt.f32 	%p21, %f60, %f59;
	selp.f32 	%f222, %f60, %f59, %p21;
	add.s32 	%r100, %r100, 16;
	add.s32 	%r99, %r99, %r6;
	setp.eq.s32 	%p22, %r100, 0;
	@%p22 bra 	$L__BB0_4;
	bra.uni 	$L__BB0_3;
$L__BB0_4:
	setp.eq.s32 	%p23, %r3, 0;
	@%p23 bra 	$L__BB0_13;
	and.b32  	%r8, %r37, 7;
	setp.lt.u32 	%p24, %r3, 8;
	@%p24 bra 	$L__BB0_7;
	mad.lo.s32 	%r46, %r94, %r38, %r2;
	mul.wide.s32 	%rd32, %r46, 4;
	add.s64 	%rd33, %rd1, %rd32;
	ld.global.f32 	%f62, [%rd33];
	setp.gt.f32 	%p25, %f62, %f222;
	selp.f32 	%f63, %f62, %f222, %p25;
	mul.wide.s32 	%rd34, %r38, 4;
	add.s64 	%rd35, %rd33, %rd34;
	ld.global.f32 	%f64, [%rd35];
	setp.gt.f32 	%p26, %f64, %f63;
	selp.f32 	%f65, %f64, %f63, %p26;
	add.s64 	%rd36, %rd35, %rd34;
	ld.global.f32 	%f66, [%rd36];
	setp.gt.f32 	%p27, %f66, %f65;
	selp.f32 	%f67, %f66, %f65, %p27;
	add.s64 	%rd37, %rd36, %rd34;
	ld.global.f32 	%f68, [%rd37];
	setp.gt.f32 	%p28, %f68, %f67;
	selp.f32 	%f69, %f68, %f67, %p28;
	add.s64 	%rd38, %rd37, %rd34;
	ld.global.f32 	%f70, [%rd38];
	setp.gt.f32 	%p29, %f70, %f69;
	selp.f32 	%f71, %f70, %f69, %p29;
	add.s64 	%rd39, %rd38, %rd34;
	ld.global.f32 	%f72, [%rd39];
	setp.gt.f32 	%p30, %f72, %f71;
	selp.f32 	%f73, %f72, %f71, %p30;
	add.s64 	%rd40, %rd39, %rd34;
	ld.global.f32 	%f74, [%rd40];
	setp.gt.f32 	%p31, %f74, %f73;
	selp.f32 	%f75, %f74, %f73, %p31;
	add.s64 	%rd41, %rd40, %rd34;
	ld.global.f32 	%f76, [%rd41];
	setp.gt.f32 	%p32, %f76, %f75;
	selp.f32 	%f222, %f76, %f75, %p32;
	add.s32 	%r94, %r94, 8;
$L__BB0_7:
	setp.eq.s32 	%p33, %r8, 0;
	@%p33 bra 	$L__BB0_13;
	and.b32  	%r11, %r37, 3;
	setp.lt.u32 	%p34, %r8, 4;
	@%p34 bra 	$L__BB0_10;
	mad.lo.s32 	%r47, %r94, %r38, %r2;
	mul.wide.s32 	%rd42, %r47, 4;
	add.s64 	%rd43, %rd1, %rd42;
	ld.global.f32 	%f78, [%rd43];
	setp.gt.f32 	%p35, %f78, %f222;
	selp.f32 	%f79, %f78, %f222, %p35;
	mul.wide.s32 	%rd44, %r38, 4;
	add.s64 	%rd45, %rd43, %rd44;
	ld.global.f32 	%f80, [%rd45];
	setp.gt.f32 	%p36, %f80, %f79;
	selp.f32 	%f81, %f80, %f79, %p36;
	add.s64 	%rd46, %rd45, %rd44;
	ld.global.f32 	%f82, [%rd46];
	setp.gt.f32 	%p37, %f82, %f81;
	selp.f32 	%f83, %f82, %f81, %p37;
	add.s64 	%rd47, %rd46, %rd44;
	ld.global.f32 	%f84, [%rd47];
	setp.gt.f32 	%p38, %f84, %f83;
	selp.f32 	%f222, %f84, %f83, %p38;
	add.s32 	%r94, %r94, 4;
$L__BB0_10:
	setp.eq.s32 	%p39, %r11, 0;
	@%p39 bra 	$L__BB0_13;
	mad.lo.s32 	%r98, %r94, %r38, %r2;
	neg.s32 	%r97, %r11;
$L__BB0_12:
	.pragma "nounroll";
	mul.wide.s32 	%rd48, %r98, 4;
	add.s64 	%rd49, %rd1, %rd48;
	ld.global.f32 	%f85, [%rd49];
	setp.gt.f32 	%p40, %f85, %f222;
	selp.f32 	%f222, %f85, %f222, %p40;
	add.s32 	%r98, %r98, %r38;
	add.s32 	%r97, %r97, 1;
	setp.ne.s32 	%p41, %r97, 0;
	@%p41 bra 	$L__BB0_12;
$L__BB0_13:
	setp.eq.s32 	%p42, %r1, 1;
	setp.eq.s32 	%p43, %r2, 4;
	and.pred  	%p1, %p42, %p43;
	and.b32  	%r20, %r37, 3;
	setp.lt.u32 	%p44, %r37, 4;
	mov.f32 	%f229, 0f00000000;
	mov.b32 	%r104, 0;
	@%p44 bra 	$L__BB0_24;
	and.b32  	%r104, %r37, 2147483644;
	neg.s32 	%r103, %r104;
	add.s64 	%rd88, %rd1, 8;
	shl.b32 	%r23, %r38, 2;
	mov.f32 	%f229, 0f00000000;
	mov.b32 	%r102, 1;
	not.pred 	%p45, %p1;
	mov.u64 	%rd51, $str;
	mul.wide.s32 	%rd6, %r38, 4;
	mov.u32 	%r101, %r2;
$L__BB0_15:
	.pragma "nounroll";
	mul.wide.s32 	%rd50, %r101, 4;
	add.s64 	%rd5, %rd1, %rd50;
	ld.global.f32 	%f89, [%rd5];
	sub.f32 	%f90, %f89, %f222;
	fma.rn.f32 	%f91, %f90, 0f3BBB989D, 0f3F000000;
	cvt.sat.f32.f32 	%f92, %f91;
	mov.f32 	%f93, 0f4B400001;
	mov.f32 	%f94, 0f437C0000;
	fma.rm.f32 	%f95, %f92, %f94, %f93;
	add.f32 	%f96, %f95, 0fCB40007F;
	neg.f32 	%f97, %f96;
	fma.rn.f32 	%f98, %f90, 0f3FB8AA3B, %f97;
	fma.rn.f32 	%f99, %f90, 0f32A57060, %f98;
	mov.b32 	%r50, %f95;
	shl.b32 	%r51, %r50, 23;
	mov.b32 	%f100, %r51;
	ex2.approx.ftz.f32 	%f101, %f99;
	fma.rn.f32 	%f15, %f101, %f100, %f229;
	@%p45 bra 	$L__BB0_17;
	ld.global.f32 	%f102, [%rd88+-8];
	cvt.f64.f32 	%fd1, %f102;
	cvt.f64.f32 	%fd2, %f15;
	add.s32 	%r52, %r102, -1;
	st.local.u32 	[%rd2], %r52;
	st.local.f64 	[%rd2+8], %fd1;
	st.local.f64 	[%rd2+16], %fd2;
	cvta.global.u64 	%rd52, %rd51;
	{ // callseq 0, 0
	.param .b64 param0;
	st.param.b64 	[param0], %rd52;
	.param .b64 param1;
	st.param.b64 	[param1], %rd13;
	.param .b32 retval0;
	call.uni (retval0), 
	vprintf, 
	(
	param0, 
	param1
	);
	ld.param.b32 	%r53, [retval0];
	} // callseq 0
$L__BB0_17:
	add.s64 	%rd7, %rd5, %rd6;
	ld.global.f32 	%f103, [%rd7];
	sub.f32 	%f104, %f103, %f222;
	fma.rn.f32 	%f105, %f104, 0f3BBB989D, 0f3F000000;
	cvt.sat.f32.f32 	%f106, %f105;
	mov.f32 	%f107, 0f4B400001;
	mov.f32 	%f108, 0f437C0000;
	fma.rm.f32 	%f109, %f106, %f108, %f107;
	add.f32 	%f110, %f109, 0fCB40007F;
	neg.f32 	%f111, %f110;
	fma.rn.f32 	%f112, %f104, 0f3FB8AA3B, %f111;
	fma.rn.f32 	%f113, %f104, 0f32A57060, %f112;
	mov.b32 	%r55, %f109;
	shl.b32 	%r56, %r55, 23;
	mov.b32 	%f114, %r56;
	ex2.approx.ftz.f32 	%f115, %f113;
	fma.rn.f32 	%f16, %f115, %f114, %f15;
	@%p45 bra 	$L__BB0_19;
	ld.global.f32 	%f116, [%rd88+-4];
	cvt.f64.f32 	%fd3, %f116;
	cvt.f64.f32 	%fd4, %f16;
	st.local.u32 	[%rd2], %r102;
	st.local.f64 	[%rd2+8], %fd3;
	st.local.f64 	[%rd2+16], %fd4;
	cvta.global.u64 	%rd55, %rd51;
	add.u64 	%rd56, %SP, 0;
	{ // callseq 1, 0
	.param .b64 param0;
	st.param.b64 	[param0], %rd55;
	.param .b64 param1;
	st.param.b64 	[param1], %rd56;
	.param .b32 retval0;
	call.uni (retval0), 
	vprintf, 
	(
	param0, 
	param1
	);
	ld.param.b32 	%r57, [retval0];
	} // callseq 1
$L__BB0_19:
	add.s64 	%rd8, %rd7, %rd6;
	ld.global.f32 	%f117, [%rd8];
	sub.f32 	%f118, %f117, %f222;
	fma.rn.f32 	%f119, %f118, 0f3BBB989D, 0f3F000000;
	cvt.sat.f32.f32 	%f120, %f119;
	mov.f32 	%f121, 0f4B400001;
	mov.f32 	%f122, 0f437C0000;
	fma.rm.f32 	%f123, %f120, %f122, %f121;
	add.f32 	%f124, %f123, 0fCB40007F;
	neg.f32 	%f125, %f124;
	fma.rn.f32 	%f126, %f118, 0f3FB8AA3B, %f125;
	fma.rn.f32 	%f127, %f118, 0f32A57060, %f126;
	mov.b32 	%r59, %f123;
	shl.b32 	%r60, %r59, 23;
	mov.b32 	%f128, %r60;
	ex2.approx.ftz.f32 	%f129, %f127;
	fma.rn.f32 	%f17, %f129, %f128, %f16;
	@%p45 bra 	$L__BB0_21;
	add.s32 	%r61, %r102, 1;
	ld.global.f32 	%f130, [%rd88];
	cvt.f64.f32 	%fd5, %f130;
	cvt.f64.f32 	%fd6, %f17;
	st.local.u32 	[%rd2], %r61;
	st.local.f64 	[%rd2+8], %fd5;
	st.local.f64 	[%rd2+16], %fd6;
	cvta.global.u64 	%rd58, %rd51;
	add.u64 	%rd59, %SP, 0;
	{ // callseq 2, 0
	.param .b64 param0;
	st.param.b64 	[param0], %rd58;
	.param .b64 param1;
	st.param.b64 	[param1], %rd59;
	.param .b32 retval0;
	call.uni (retval0), 
	vprintf, 
	(
	param0, 
	param1
	);
	ld.param.b32 	%r62, [retval0];
	} // callseq 2
$L__BB0_21:
	add.s64 	%rd60, %rd8, %rd6;
	ld.global.f32 	%f131, [%rd60];
	sub.f32 	%f132, %f131, %f222;
	fma.rn.f32 	%f133, %f132, 0f3BBB989D, 0f3F000000;
	cvt.sat.f32.f32 	%f134, %f133;
	mov.f32 	%f135, 0f4B400001;
	mov.f32 	%f136, 0f437C0000;
	fma.rm.f32 	%f137, %f134, %f136, %f135;
	add.f32 	%f138, %f137, 0fCB40007F;
	neg.f32 	%f139, %f138;
	fma.rn.f32 	%f140, %f132, 0f3FB8AA3B, %f139;
	fma.rn.f32 	%f141, %f132, 0f32A57060, %f140;
	mov.b32 	%r64, %f137;
	shl.b32 	%r65, %r64, 23;
	mov.b32 	%f142, %r65;
	ex2.approx.ftz.f32 	%f143, %f141;
	fma.rn.f32 	%f229, %f143, %f142, %f17;
	@%p45 bra 	$L__BB0_23;
	add.s32 	%r66, %r102, 2;
	ld.global.f32 	%f144, [%rd88+4];
	cvt.f64.f32 	%fd7, %f144;
	cvt.f64.f32 	%fd8, %f229;
	st.local.u32 	[%rd2], %r66;
	st.local.f64 	[%rd2+8], %fd7;
	st.local.f64 	[%rd2+16], %fd8;
	cvta.global.u64 	%rd62, %rd51;
	add.u64 	%rd63, %SP, 0;
	{ // callseq 3, 0
	.param .b64 param0;
	st.param.b64 	[param0], %rd62;
	.param .b64 param1;
	st.param.b64 	[param1], %rd63;
	.param .b32 retval0;
	call.uni (retval0), 
	vprintf, 
	(
	param0, 
	param1
	);
	ld.param.b32 	%r67, [retval0];
	} // callseq 3
$L__BB0_23:
	add.s32 	%r103, %r103, 4;
	add.s32 	%r102, %r102, 4;
	add.s64 	%rd88, %rd88, 16;
	add.s32 	%r101, %r101, %r23;
	setp.ne.s32 	%p49, %r103, 0;
	@%p49 bra 	$L__BB0_15;
$L__BB0_24:
	setp.eq.s32 	%p50, %r20, 0;
	@%p50 bra 	$L__BB0_34;
	setp.eq.s32 	%p51, %r20, 1;
	@%p51 bra 	$L__BB0_31;
	mad.lo.s32 	%r69, %r104, %r38, %r2;
	mul.wide.s32 	%rd64, %r69, 4;
	add.s64 	%rd10, %rd1, %rd64;
	ld.global.f32 	%f146, [%rd10];
	sub.f32 	%f147, %f146, %f222;
	fma.rn.f32 	%f148, %f147, 0f3BBB989D, 0f3F000000;
	cvt.sat.f32.f32 	%f149, %f148;
	mov.f32 	%f150, 0f4B400001;
	mov.f32 	%f151, 0f437C0000;
	fma.rm.f32 	%f152, %f149, %f151, %f150;
	add.f32 	%f153, %f152, 0fCB40007F;
	neg.f32 	%f154, %f153;
	fma.rn.f32 	%f155, %f147, 0f3FB8AA3B, %f154;
	fma.rn.f32 	%f156, %f147, 0f32A57060, %f155;
	mov.b32 	%r70, %f152;
	shl.b32 	%r71, %r70, 23;
	mov.b32 	%f157, %r71;
	ex2.approx.ftz.f32 	%f158, %f156;
	fma.rn.f32 	%f21, %f158, %f157, %f229;
	mul.wide.u32 	%rd65, %r104, 4;
	add.s64 	%rd11, %rd1, %rd65;
	not.pred 	%p52, %p1;
	@%p52 bra 	$L__BB0_28;
	ld.global.f32 	%f159, [%rd11];
	cvt.f64.f32 	%fd9, %f159;
	cvt.f64.f32 	%fd10, %f21;
	st.local.u32 	[%rd2], %r104;
	st.local.f64 	[%rd2+8], %fd9;
	st.local.f64 	[%rd2+16], %fd10;
	mov.u64 	%rd66, $str;
	cvta.global.u64 	%rd67, %rd66;
	{ // callseq 4, 0
	.param .b64 param0;
	st.param.b64 	[param0], %rd67;
	.param .b64 param1;
	st.param.b64 	[param1], %rd13;
	.param .b32 retval0;
	call.uni (retval0), 
	vprintf, 
	(
	param0, 
	param1
	);
	ld.param.b32 	%r72, [retval0];
	} // callseq 4
$L__BB0_28:
	mul.wide.s32 	%rd69, %r38, 4;
	add.s64 	%rd70, %rd10, %rd69;
	ld.global.f32 	%f160, [%rd70];
	sub.f32 	%f161, %f160, %f222;
	fma.rn.f32 	%f162, %f161, 0f3BBB989D, 0f3F000000;
	cvt.sat.f32.f32 	%f163, %f162;
	mov.f32 	%f164, 0f4B400001;
	mov.f32 	%f165, 0f437C0000;
	fma.rm.f32 	%f166, %f163, %f165, %f164;
	add.f32 	%f167, %f166, 0fCB40007F;
	neg.f32 	%f168, %f167;
	fma.rn.f32 	%f169, %f161, 0f3FB8AA3B, %f168;
	fma.rn.f32 	%f170, %f161, 0f32A57060, %f169;
	mov.b32 	%r74, %f166;
	shl.b32 	%r75, %r74, 23;
	mov.b32 	%f171, %r75;
	ex2.approx.ftz.f32 	%f172, %f170;
	fma.rn.f32 	%f229, %f172, %f171, %f21;
	@%p52 bra 	$L__BB0_30;
	add.s32 	%r76, %r104, 1;
	ld.global.f32 	%f173, [%rd11+4];
	cvt.f64.f32 	%fd11, %f173;
	cvt.f64.f32 	%fd12, %f229;
	st.local.u32 	[%rd2], %r76;
	st.local.f64 	[%rd2+8], %fd11;
	st.local.f64 	[%rd2+16], %fd12;
	mov.u64 	%rd71, $str;
	cvta.global.u64 	%rd72, %rd71;
	{ // callseq 5, 0
	.param .b64 param0;
	st.param.b64 	[param0], %rd72;
	.param .b64 param1;
	st.param.b64 	[param1], %rd13;
	.param .b32 retval0;
	call.uni (retval0), 
	vprintf, 
	(
	param0, 
	param1
	);
	ld.param.b32 	%r77, [retval0];
	} // callseq 5
$L__BB0_30:
	add.s32 	%r104, %r104, 2;
$L__BB0_31:
	and.b32  	%r79, %r37, 1;
	setp.eq.b32 	%p54, %r79, 1;
	not.pred 	%p55, %p54;
	@%p55 bra 	$L__BB0_34;
	mad.lo.s32 	%r80, %r104, %r38, %r2;
	mul.wide.s32 	%rd74, %r80, 4;
	add.s64 	%rd75, %rd1, %rd74;
	ld.global.f32 	%f174, [%rd75];
	sub.f32 	%f175, %f174, %f222;
	fma.rn.f32 	%f176, %f175, 0f3BBB989D, 0f3F000000;
	cvt.sat.f32.f32 	%f177, %f176;
	mov.f32 	%f178, 0f4B400001;
	mov.f32 	%f179, 0f437C0000;
	fma.rm.f32 	%f180, %f177, %f179, %f178;
	add.f32 	%f181, %f180, 0fCB40007F;
	neg.f32 	%f182, %f181;
	fma.rn.f32 	%f183, %f175, 0f3FB8AA3B, %f182;
	fma.rn.f32 	%f184, %f175, 0f32A57060, %f183;
	mov.b32 	%r81, %f180;
	shl.b32 	%r82, %r81, 23;
	mov.b32 	%f185, %r82;
	ex2.approx.ftz.f32 	%f186, %f184;
	fma.rn.f32 	%f229, %f186, %f185, %f229;
	not.pred 	%p56, %p1;
	@%p56 bra 	$L__BB0_34;
	mul.wide.u32 	%rd76, %r104, 4;
	add.s64 	%rd77, %rd1, %rd76;
	ld.global.f32 	%f187, [%rd77];
	cvt.f64.f32 	%fd13, %f187;
	cvt.f64.f32 	%fd14, %f229;
	st.local.u32 	[%rd2], %r104;
	st.local.f64 	[%rd2+8], %fd13;
	st.local.f64 	[%rd2+16], %fd14;
	mov.u64 	%rd78, $str;
	cvta.global.u64 	%rd79, %rd78;
	{ // callseq 6, 0
	.param .b64 param0;
	st.param.b64 	[param0], %rd79;
	.param .b64 param1;
	st.param.b64 	[param1], %rd13;
	.param .b32 retval0;
	call.uni (retval0), 
	vprintf, 
	(
	param0, 
	param1
	);
	ld.param.b32 	%r83, [retval0];
	} // callseq 6
$L__BB0_34:
	mad.lo.s32 	%r85, %r38, %r1, %r2;
	mul.wide.s32 	%rd81, %r85, 4;
	add.s64 	%rd82, %rd1, %rd81;
	ld.global.f32 	%f188, [%rd82];
	cvt.f64.f32 	%fd15, %f188;
	cvt.f64.f32 	%fd16, %f222;
	sub.f32 	%f189, %f188, %f222;
	fma.rn.f32 	%f190, %f189, 0f3BBB989D, 0f3F000000;
	cvt.sat.f32.f32 	%f191, %f190;
	mov.f32 	%f192, 0f4B400001;
	mov.f32 	%f193, 0f437C0000;
	fma.rm.f32 	%f194, %f191, %f193, %f192;
	add.f32 	%f195, %f194, 0fCB40007F;
	neg.f32 	%f196, %f195;
	fma.rn.f32 	%f197, %f189, 0f3FB8AA3B, %f196;
	fma.rn.f32 	%f198, %f189, 0f32A57060, %f197;
	mov.b32 	%r86, %f194;
	shl.b32 	%r87, %r86, 23;
	mov.b32 	%f199, %r87;
	ex2.approx.ftz.f32 	%f200, %f198;
	mul.f32 	%f201, %f200, %f199;
	cvt.f64.f32 	%fd17, %f201;
	st.local.u32 	[%rd2], %r85;
	st.local.f64 	[%rd2+8], %fd15;
	st.local.f64 	[%rd2+16], %fd15;
	st.local.f64 	[%rd2+24], %fd16;
	st.local.f64 	[%rd2+32], %fd17;
	mov.u64 	%rd83, $str$1;
	cvta.global.u64 	%rd84, %rd83;
	{ // callseq 7, 0
	.param .b64 param0;
	st.param.b64 	[param0], %rd84;
	.param .b64 param1;
	st.param.b64 	[param1], %rd13;
	.param .b32 retval0;
	call.uni (retval0), 
	vprintf, 
	(
	param0, 
	param1
	);
	ld.param.b32 	%r88, [retval0];
	} // callseq 7
	ld.global.f32 	%f202, [%rd82];
	sub.f32 	%f203, %f202, %f222;
	fma.rn.f32 	%f204, %f203, 0f3BBB989D, 0f3F000000;
	cvt.sat.f32.f32 	%f205, %f204;
	fma.rm.f32 	%f206, %f205, %f193, %f192;
	add.f32 	%f207, %f206, 0fCB40007F;
	neg.f32 	%f208, %f207;
	fma.rn.f32 	%f209, %f203, 0f3FB8AA3B, %f208;
	fma.rn.f32 	%f210, %f203, 0f32A57060, %f209;
	mov.b32 	%r90, %f206;
	shl.b32 	%r91, %r90, 23;
	mov.b32 	%f211, %r91;
	ex2.approx.ftz.f32 	%f212, %f210;
	mul.f32 	%f213, %f212, %f211;
	div.rn.f32 	%f214, %f213, %f229;
	st.global.f32 	[%rd82], %f214;
	cvt.f64.f32 	%fd18, %f214;
	st.local.u32 	[%rd2], %r85;
	st.local.f64 	[%rd2+8], %fd18;
	mov.u64 	%rd86, $str$2;
	cvta.global.u64 	%rd87, %rd86;
	{ // callseq 8, 0
	.param .b64 param0;
	st.param.b64 	[param0], %rd87;
	.param .b64 param1;
	st.param.b64 	[param1], %rd13;
	.param .b32 retval0;
	call.uni (retval0), 
	vprintf, 
	(
	param0, 
	param1
	);
	ld.param.b32 	%r92, [retval0];
	} // callseq 8
$L__BB0_35:
	ret;

}


// ===== COMPILED SASS (sm_100) =====

	.target	sm_100

	.elftype	@"ET_EXEC"


//--------------------- .note.nv.tkinfo           --------------------------
	.section	.note.nv.tkinfo,"",@"SHT_NOTE"
	.sectionflags	@"SHF_NOTE_NV_TKINFO"
	.tkinfo
        /*0018*/ 	.word	0x00000002
        /*0030*/ 	.string	""
        /*0030*/ 	.string	"ptxas"
        /*0030*/ 	.string	"Cuda compilation tools, release 13.0, V13.0.88"
        /*0030*/ 	.string	"Build cuda_13.0.r13.0/compiler.36424714_0"
        /*0030*/ 	.string	"-arch sm_100 -m 64 "



//--------------------- .note.nv.cuinfo           --------------------------
	.section	.note.nv.cuinfo,"",@"SHT_NOTE"
	.sectionflags	@"SHF_NOTE_NV_CUINFO"
        /*0018*/ 	.short	0x0002
        /*001a*/ 	.short	0x0064
        /*001c*/ 	.short	0x0082
	.zero		2


//--------------------- .nv.info                  --------------------------
	.section	.nv.info,"",@"SHT_CUDA_INFO"
	.align	4


	//----- nvinfo : EIATTR_REGCOUNT
	.align		4
        /*0000*/ 	.byte	0x04, 0x2f
        /*0002*/ 	.short	(.L_4 - .L_3)
	.align		4
.L_3:
        /*0004*/ 	.word	index@(_Z7softmaxPfii)
        /*0008*/ 	.word	0x00000028


	//----- nvinfo : EIATTR_FRAME_SIZE
	.align		4
.L_4:
        /*000c*/ 	.byte	0x04, 0x11
        /*000e*/ 	.short	(.L_6 - .L_5)
	.align		4
.L_5:
        /*0010*/ 	.word	index@($__internal_0_$__cuda_sm3x_div_rn_noftz_f32_slowpath)
        /*0014*/ 	.word	0x00000028


	//----- nvinfo : EIATTR_FRAME_SIZE
	.align		4
.L_6:
        /*0018*/ 	.byte	0x04, 0x11
        /*001a*/ 	.short	(.L_8 - .L_7)
	.align		4
.L_7:
        /*001c*/ 	.word	index@(_Z7softmaxPfii)
        /*0020*/ 	.word	0x00000028


	//----- nvinfo : EIATTR_MIN_STACK_SIZE
	.align		4
.L_8:
        /*0024*/ 	.byte	0x04, 0x12
        /*0026*/ 	.short	(.L_10 - .L_9)
	.align		4
.L_9:
        /*0028*/ 	.word	index@(_Z7softmaxPfii)
        /*002c*/ 	.word	0x00000028
.L_10:


//--------------------- .nv.compat                --------------------------
	.section	.nv.compat,"",@"SHT_CUDA_COMPAT_INFO"
	.align	4
        /*0000*/ 	.byte	0x02, 0x09, 0x00, 0x00, 0x02, 0x02, 0x01, 0x00, 0x02, 0x05, 0x05, 0x00, 0x03, 0x07, 0x01, 0x01
        /*0010*/ 	.byte	0x02, 0x03, 0x00, 0x00, 0x02, 0x06, 0x01, 0x00, 0x04, 0x0b, 0x08, 0x00, 0x01, 0x00, 0x00, 0x00
        /*0020*/ 	.byte	0x00, 0x00, 0x00, 0x00


//--------------------- .nv.info._Z7softmaxPfii   --------------------------
	.section	.nv.info._Z7softmaxPfii,"",@"SHT_CUDA_INFO"
	.sectionflags	@""
	.align	4


	//----- nvinfo : EIATTR_CUDA_API_VERSION
	.align		4
        /*0000*/ 	.byte	0x04, 0x37
        /*0002*/ 	.short	(.L_12 - .L_11)
.L_11:
        /*0004*/ 	.word	0x00000082


	//----- nvinfo : EIATTR_KPARAM_INFO
	.align		4
.L_12:
        /*0008*/ 	.byte	0x04, 0x17
        /*000a*/ 	.short	(.L_14 - .L_13)
.L_13:
        /*000c*/ 	.word	0x00000000
        /*0010*/ 	.short	0x0002
        /*0012*/ 	.short	0x000c
        /*0014*/ 	.byte	0x00, 0xf0, 0x11, 0x00


	//----- nvinfo : EIATTR_KPARAM_INFO
	.align		4
.L_14:
        /*0018*/ 	.byte	0x04, 0x17
        /*001a*/ 	.short	(.L_16 - .L_15)
.L_15:
        /*001c*/ 	.word	0x00000000
        /*0020*/ 	.short	0x0001
        /*0022*/ 	.short	0x0008
        /*0024*/ 	.byte	0x00, 0xf0, 0x11, 0x00


	//----- nvinfo : EIATTR_KPARAM_INFO
	.align		4
.L_16:
        /*0028*/ 	.byte	0x04, 0x17
        /*002a*/ 	.short	(.L_18 - .L_17)
.L_17:
        /*002c*/ 	.word	0x00000000
        /*0030*/ 	.short	0x0000
        /*0032*/ 	.short	0x0000
        /*0034*/ 	.byte	0x00, 0xf5, 0x21, 0x00


	//----- nvinfo : EIATTR_SPARSE_MMA_MASK
	.align		4
.L_18:
        /*0038*/ 	.byte	0x03, 0x50
        /*003a*/ 	.short	0x0000


	//----- nvinfo : EIATTR_MAXREG_COUNT
	.align		4
        /*003c*/ 	.byte	0x03, 0x1b
        /*003e*/ 	.short	0x00ff


	//----- nvinfo : EIATTR_EXTERNS
	.align		4
        /*0040*/ 	.byte	0x04, 0x0f
        /*0042*/ 	.short	(.L_20 - .L_19)


	//   ....[0]....
	.align		4
.L_19:
        /*0044*/ 	.word	index@(vprintf)


	//----- nvinfo : EIATTR_MERCURY_ISA_VERSION
	.align		4
.L_20:
        /*0048*/ 	.byte	0x03, 0x5f
        /*004a*/ 	.short	0x0101


	//----- nvinfo : EIATTR_VRC_CTA_INIT_COUNT
	.align		4
        /*004c*/ 	.byte	0x02, 0x4a
	.zero		1
	.zero		1


	//----- nvinfo : EIATTR_SYSCALL_OFFSETS
	.align		4
        /*0050*/ 	.byte	0x04, 0x46
        /*0052*/ 	.short	(.L_22 - .L_21)


	//   ....[0]....
.L_21:
        /*0054*/ 	.word	0x00000ec0


	//   ....[1]....
        /*0058*/ 	.word	0x000010d0


	//   ....[2]....
        /*005c*/ 	.word	0x000012f0


	//   ....[3]....
        /*0060*/ 	.word	0x00001510


	//   ....[4]....
        /*0064*/ 	.word	0x00001800


	//   ....[5]....
        /*0068*/ 	.word	0x00001a20


	//   ....[6]....
        /*006c*/ 	.word	0x00001cb0


	//   ....[7]....
        /*0070*/ 	.word	0x00001ed0


	//   ....[8]....
        /*0074*/ 	.word	0x00002130


	//----- nvinfo : EIATTR_EXIT_INSTR_OFFSETS
	.align		4
.L_22:
        /*0078*/ 	.byte	0x04, 0x1c
        /*007a*/ 	.short	(.L_24 - .L_23)


	//   ....[0]....
.L_23:
        /*007c*/ 	.word	0x00000120


	//   ....[1]....
        /*0080*/ 	.word	0x00002140


	//----- nvinfo : EIATTR_CRS_STACK_SIZE
	.align		4
.L_24:
        /*0084*/ 	.byte	0x04, 0x1e
        /*0086*/ 	.short	(.L_26 - .L_25)
.L_25:
        /*0088*/ 	.word	0x00000000


	//----- nvinfo : EIATTR_CBANK_PARAM_SIZE
	.align		4
.L_26:
        /*008c*/ 	.byte	0x03, 0x19
        /*008e*/ 	.short	0x0010


	//----- nvinfo : EIATTR_PARAM_CBANK
	.align		4
        /*0090*/ 	.byte	0x04, 0x0a
        /*0092*/ 	.short	(.L_28 - .L_27)
	.align		4
.L_27:
        /*0094*/ 	.word	index@(.nv.constant0._Z7softmaxPfii)
        /*0098*/ 	.short	0x0380
        /*009a*/ 	.short	0x0010


	//----- nvinfo : EIATTR_SW_WAR
	.align		4
.L_28:
        /*009c*/ 	.byte	0x04, 0x36
        /*009e*/ 	.short	(.L_30 - .L_29)
.L_29:
        /*00a0*/ 	.word	0x00000008
.L_30:


//--------------------- .nv.callgraph             --------------------------
	.section	.nv.callgraph,"",@"SHT_CUDA_CALLGRAPH"
	.align	4
	.sectionentsize	8
	.align		4
        /*0000*/ 	.word	0x00000000
	.align		4
        /*0004*/ 	.word	0xffffffff
	.align		4
        /*0008*/ 	.word	index@(_Z7softmaxPfii)
	.align		4
        /*000c*/ 	.word	index@(vprintf)
	.align		4
        /*0010*/ 	.word	0x00000000
	.align		4
        /*0014*/ 	.word	0xfffffffe
	.align		4
        /*0018*/ 	.word	0x00000000
	.align		4
        /*001c*/ 	.word	0xfffffffd
	.align		4
        /*0020*/ 	.word	0x00000000
	.align		4
        /*0024*/ 	.word	0xfffffffc


//--------------------- .nv.constant4             --------------------------
	.section	.nv.constant4,"a",@progbits
	.align	8
	.align		8
.nv.constant4:
        /*0000*/ 	.dword	vprintf
	.align		8
        /*0008*/ 	.dword	$str
	.align		8
        /*0010*/ 	.dword	$str$1
	.align		8
        /*0018*/ 	.dword	$str$2


//--------------------- .text._Z7softmaxPfii      --------------------------
	.section	.text._Z7softmaxPfii,"ax",@progbits
	.align	128
        .global         _Z7softmaxPfii
        .type           _Z7softmaxPfii,@function
        .size           _Z7softmaxPfii,(.L_x_39 - _Z7softmaxPfii)
        .other          _Z7softmaxPfii,@"STO_CUDA_ENTRY STV_DEFAULT"
_Z7softmaxPfii:
.text._Z7softmaxPfii:
[----:B------:R-:W0:Y:S01]  /*0000*/  LDC R1, c[0x0][0x37c] ;  /* 0x0000df00ff017b82 */ /* 0x000e220000000800 */
[----:B------:R-:W1:Y:S01]  /*0010*/  S2R R0, SR_TID.X ;  /* 0x0000000000007919 */ /* 0x000e620000002100 */
[----:B------:R-:W2:Y:S06]  /*0020*/  LDCU UR5, c[0x0][0x2fc] ;  /* 0x00005f80ff0577ac */ /* 0x000eac0008000800 */
[----:B------:R-:W3:Y:S01]  /*0030*/  LDC R26, c[0x0][0x364] ;  /* 0x0000d900ff1a7b82 */ /* 0x000ee20000000800 */
[----:B0-----:R-:W-:Y:S01]  /*0040*/  VIADD R1, R1, 0xffffffd8 ;  /* 0xffffffd801017836 */ /* 0x001fe20000000000 */
[----:B------:R-:W3:Y:S01]  /*0050*/  S2R R3, SR_TID.Y ;  /* 0x0000000000037919 */ /* 0x000ee20000002200 */
[----:B------:R-:W0:Y:S01]  /*0060*/  LDCU.64 UR6, c[0x0][0x388] ;  /* 0x00007100ff0677ac */ /* 0x000e220008000a00 */
[----:B------:R-:W4:Y:S04]  /*0070*/  LDCU UR4, c[0x0][0x2f8] ;  /* 0x00005f00ff0477ac */ /* 0x000f280008000800 */
[----:B------:R-:W1:Y:S08]  /*0080*/  S2UR UR9, SR_CTAID.X ;  /* 0x00000000000979c3 */ /* 0x000e700000002500 */
[----:B------:R-:W1:Y:S08]  /*0090*/  LDC R27, c[0x0][0x360] ;  /* 0x0000d800ff1b7b82 */ /* 0x000e700000000800 */
[----:B------:R-:W3:Y:S01]  /*00a0*/  S2UR UR8, SR_CTAID.Y ;  /* 0x00000000000879c3 */ /* 0x000ee20000002600 */
[----:B----4-:R-:W-:-:S04]  /*00b0*/  IADD3 R23, P1, PT, R1, UR4, RZ ;  /* 0x0000000401177c10 */ /* 0x010fc8000ff3e0ff */
[----:B--2---:R-:W-:Y:S01]  /*00c0*/  IADD3.X R22, PT, PT, RZ, UR5, RZ, P1, !PT ;  /* 0x00000005ff167c10 */ /* 0x004fe20008ffe4ff */
[----:B-1----:R-:W-:Y:S02]  /*00d0*/  IMAD R27, R27, UR9, R0 ;  /* 0x000000091b1b7c24 */ /* 0x002fe4000f8e0200 */
[----:B0-----:R-:W-:-:S05]  /*00e0*/  IMAD.U32 R0, RZ, RZ, UR7 ;  /* 0x00000007ff007e24 */ /* 0x001fca000f8e00ff */
[----:B------:R-:W-:Y:S01]  /*00f0*/  ISETP.GE.AND P0, PT, R27, R0, PT ;  /* 0x000000001b00720c */ /* 0x000fe20003f06270 */
[----:B---3--:R-:W-:-:S05]  /*0100*/  IMAD R26, R26, UR8, R3 ;  /* 0x000000081a1a7c24 */ /* 0x008fca000f8e0203 */
[----:B------:R-:W-:-:S13]  /*0110*/  ISETP.GE.OR P0, PT, R26, UR6, P0 ;  /* 0x000000061a007c0c */ /* 0x000fda0008706670 */
[----:B------:R-:W-:Y:S05]  /*0120*/  @P0 EXIT ;  /* 0x000000000000094d */ /* 0x000fea0003800000 */
[----:B------:R-:W-:Y:S01]  /*0130*/  UISETP.GE.U32.AND UP0, UPT, UR6, 0x10, UPT ;  /* 0x000000100600788c */ /* 0x000fe2000bf06070 */
[----:B------:R-:W-:Y:S01]  /*0140*/  IMAD.MOV.U32 R25, RZ, RZ, RZ ;  /* 0x000000ffff197224 */ /* 0x000fe200078e00ff */
[----:B------:R-:W-:Y:S01]  /*0150*/  ULOP3.LUT UR7, UR6, 0xf, URZ, 0xc0, !UPT ;  /* 0x0000000f06077892 */ /* 0x000fe2000f8ec0ff */
[----:B------:R-:W-:Y:S01]  /*0160*/  UMOV UR4, URZ ;  /* 0x000000ff00047c82 */ /* 0x000fe20008000000 */
[----:B------:R-:W0:Y:S05]  /*0170*/  LDCU.64 UR36, c[0x0][0x358] ;  /* 0x00006b00ff2477ac */ /* 0x000e2a0008000a00 */
[----:B------:R-:W-:Y:S05]  /*0180*/  BRA.U !UP0, `(.L_x_0) ;  /* 0x00000005082c7547 */ /* 0x000fea000b800000 */
[----:B------:R-:W-:Y:S01]  /*0190*/  ULOP3.LUT UR4, UR6, 0x7ffffff0, URZ, 0xc0, !UPT ;  /* 0x7ffffff006047892 */ /* 0x000fe2000f8ec0ff */
[----:B------:R-:W-:Y:S01]  /*01a0*/  IMAD.MOV.U32 R25, RZ, RZ, RZ ;  /* 0x000000ffff197224 */ /* 0x000fe200078e00ff */
[----:B------:R-:W-:Y:S01]  /*01b0*/  MOV R15, R27 ;  /* 0x0000001b000f7202 */ /* 0x000fe20000000f00 */
[----:B------:R-:W1:Y:S01]  /*01c0*/  LDCU UR8, c[0x0][0x38c] ;  /* 0x00007180ff0877ac */ /* 0x000e620008000800 */
[----:B------:R-:W-:-:S12]  /*01d0*/  UIADD3 UR5, UPT, UPT, -UR4, URZ, URZ ;  /* 0x000000ff04057290 */ /* 0x000fd8000fffe1ff */
.L_x_1:
[----:B------:R-:W2:Y:S01]  /*01e0*/  LDC.64 R2, c[0x0][0x380] ;  /* 0x0000e000ff027b82 */ /* 0x000ea20000000a00 */
[----:B-1----:R-:W-:Y:S02]  /*01f0*/  IMAD.U32 R0, RZ, RZ, UR8 ;  /* 0x00000008ff007e24 */ /* 0x002fe4000f8e00ff */
[----:B--2---:R-:W-:-:S05]  /*0200*/  IMAD.WIDE R2, R15, 0x4, R2 ;  /* 0x000000040f027825 */ /* 0x004fca00078e0202 */
[----:B0-----:R0:W2:Y:S01]  /*0210*/  LDG.E R14, desc[UR36][R2.64] ;  /* 0x00000024020e7981 */ /* 0x0010a2000c1e1900 */
[----:B------:R-:W-:-:S05]  /*0220*/  IMAD.WIDE R4, R0, 0x4, R2 ;  /* 0x0000000400047825 */ /* 0x000fca00078e0202 */
[----:B------:R-:W3:Y:S01]  /*0230*/  LDG.E R16, desc[UR36][R4.64] ;  /* 0x0000002404107981 */ /* 0x000ee2000c1e1900 */
[----:B------:R-:W-:-:S05]  /*0240*/  IMAD.WIDE R6, R0, 0x4, R4 ;  /* 0x0000000400067825 */ /* 0x000fca00078e0204 */
[----:B------:R-:W4:Y:S01]  /*0250*/  LDG.E R17, desc[UR36][R6.64] ;  /* 0x0000002406117981 */ /* 0x000f22000c1e1900 */
[----:B------:R-:W-:-:S05]  /*0260*/  IMAD.WIDE R8, R0, 0x4, R6 ;  /* 0x0000000400087825 */ /* 0x000fca00078e0206 */
[----:B------:R-:W5:Y:S01]  /*0270*/  LDG.E R18, desc[UR36][R8.64] ;  /* 0x0000002408127981 */ /* 0x000f62000c1e1900 */
        /* <DEDUP_REMOVED lines=10> */
[----:B0-----:R-:W-:-:S05]  /*0320*/  IMAD.WIDE R2, R0, 0x4, R36 ;  /* 0x0000000400027825 */ /* 0x001fca00078e0224 */
[----:B------:R0:W5:Y:S02]  /*0330*/  LDG.E R29, desc[UR36][R2.64] ;  /* 0x00000024021d7981 */ /* 0x000164000c1e1900 */
[----:B0-----:R-:W-:-:S05]  /*0340*/  IMAD.WIDE R2, R0, 0x4, R2 ;  /* 0x0000000400027825 */ /* 0x001fca00078e0202 */
        /* <DEDUP_REMOVED lines=9> */
[----:B------:R-:W-:-:S06]  /*03e0*/  IMAD.WIDE R12, R0, 0x4, R10 ;  /* 0x00000004000c7825 */ /* 0x000fcc00078e020a */
[----:B------:R-:W5:Y:S01]  /*03f0*/  LDG.E R12, desc[UR36][R12.64] ;  /* 0x000000240c0c7981 */ /* 0x000f62000c1e1900 */
[----:B------:R-:W-:Y:S01]  /*0400*/  UIADD3 UR5, UPT, UPT, UR5, 0x10, URZ ;  /* 0x0000001005057890 */ /* 0x000fe2000fffe0ff */
[----:B------:R-:W-:-:S03]  /*0410*/  IMAD R15, R0, 0x10, R15 ;  /* 0x00000010000f7824 */ /* 0x000fc600078e020f */
[----:B------:R-:W-:Y:S01]  /*0420*/  UISETP.NE.AND UP0, UPT, UR5, URZ, UPT ;  /* 0x000000ff0500728c */ /* 0x000fe2000bf05270 */
[----:B--2---:R-:W-:-:S04]  /*0430*/  FSETP.GT.AND P0, PT, R14, R25, PT ;  /* 0x000000190e00720b */ /* 0x004fc80003f04000 */
[----:B------:R-:W-:-:S04]  /*0440*/  FSEL R25, R14, R25, P0 ;  /* 0x000000190e197208 */ /* 0x000fc80000000000 */
[----:B---3--:R-:W-:-:S04]  /*0450*/  FSETP.GT.AND P0, PT, R16, R25, PT ;  /* 0x000000191000720b */ /* 0x008fc80003f04000 */
[----:B------:R-:W-:-:S04]  /*0460*/  FSEL R16, R16, R25, P0 ;  /* 0x0000001910107208 */ /* 0x000fc80000000000 */
[----:B----4-:R-:W-:-:S04]  /*0470*/  FSETP.GT.AND P0, PT, R17, R16, PT ;  /* 0x000000101100720b */ /* 0x010fc80003f04000 */
[----:B------:R-:W-:-:S04]  /*0480*/  FSEL R17, R17, R16, P0 ;  /* 0x0000001011117208 */ /* 0x000fc80000000000 */
[----:B-----5:R-:W-:-:S04]  /*0490*/  FSETP.GT.AND P0, PT, R18, R17, PT ;  /* 0x000000111200720b */ /* 0x020fc80003f04000 */
[----:B------:R-:W-:-:S04]  /*04a0*/  FSEL R18, R18, R17, P0 ;  /* 0x0000001112127208 */ /* 0x000fc80000000000 */
[----:B------:R-:W-:-:S04]  /*04b0*/  FSETP.GT.AND P0, PT, R19, R18, PT ;  /* 0x000000121300720b */ /* 0x000fc80003f04000 */
        /* <DEDUP_REMOVED lines=22> */
[----:B------:R-:W-:Y:S01]  /*0620*/  FSEL R25, R12, R25, P0 ;  /* 0x000000190c197208 */ /* 0x000fe20000000000 */
[----:B------:R-:W-:Y:S08]  /*0630*/  BRA.U UP0, `(.L_x_1) ;  /* 0xfffffff900e87547 */ /* 0x000ff0000b83ffff */
.L_x_0:
[----:B------:R-:W-:-:S09]  /*0640*/  UISETP.NE.AND UP0, UPT, UR7, URZ, UPT ;  /* 0x000000ff0700728c */ /* 0x000fd2000bf05270 */
[----:B------:R-:W-:Y:S05]  /*0650*/  BRA.U !UP0, `(.L_x_2) ;  /* 0x0000000508307547 */ /* 0x000fea000b800000 */
[----:B------:R-:W1:Y:S01]  /*0660*/  LDCU UR5, c[0x0][0x388] ;  /* 0x00007100ff0577ac */ /* 0x000e620008000800 */
[----:B------:R-:W-:Y:S02]  /*0670*/  UISETP.GE.U32.AND UP0, UPT, UR7, 0x8, UPT ;  /* 0x000000080700788c */ /* 0x000fe4000bf06070 */
[----:B-1----:R-:W-:-:S04]  /*0680*/  ULOP3.LUT UR6, UR5, 0x7, URZ, 0xc0, !UPT ;  /* 0x0000000705067892 */ /* 0x002fc8000f8ec0ff */
[----:B------:R-:W-:-:S03]  /*0690*/  UISETP.NE.AND UP1, UPT, UR6, URZ, UPT ;  /* 0x000000ff0600728c */ /* 0x000fc6000bf25270 */
[----:B------:R-:W-:Y:S08]  /*06a0*/  BRA.U !UP0, `(.L_x_3) ;  /* 0x00000001088c7547 */ /* 0x000ff0000b800000 */
[----:B------:R-:W1:Y:S01]  /*06b0*/  LDC.64 R2, c[0x0][0x380] ;  /* 0x0000e000ff027b82 */ /* 0x000e620000000a00 */
[----:B------:R-:W-:-:S04]  /*06c0*/  IMAD R5, R0, UR4, R27 ;  /* 0x0000000400057c24 */ /* 0x000fc8000f8e021b */
[----:B-1----:R-:W-:-:S05]  /*06d0*/  IMAD.WIDE R2, R5, 0x4, R2 ;  /* 0x0000000405027825 */ /* 0x002fca00078e0202 */
[----:B0-----:R0:W2:Y:S01]  /*06e0*/  LDG.E R14, desc[UR36][R2.64] ;  /* 0x00000024020e7981 */ /* 0x0010a2000c1e1900 */
[----:B------:R-:W-:-:S05]  /*06f0*/  IMAD.WIDE R4, R0, 0x4, R2 ;  /* 0x0000000400047825 */ /* 0x000fca00078e0202 */
[----:B------:R1:W3:Y:S01]  /*0700*/  LDG.E R15, desc[UR36][R4.64] ;  /* 0x00000024040f7981 */ /* 0x0002e2000c1e1900 */
        /* <DEDUP_REMOVED lines=8> */
[----:B0-----:R-:W-:-:S05]  /*0790*/  IMAD.WIDE R2, R0, 0x4, R12 ;  /* 0x0000000400027825 */ /* 0x001fca00078e020c */
[----:B------:R-:W5:Y:S01]  /*07a0*/  LDG.E R31, desc[UR36][R2.64] ;  /* 0x00000024021f7981 */ /* 0x000f62000c1e1900 */
[----:B-1----:R-:W-:-:S06]  /*07b0*/  IMAD.WIDE R4, R0, 0x4, R2 ;  /* 0x0000000400047825 */ /* 0x002fcc00078e0202 */
[----:B------:R-:W5:Y:S01]  /*07c0*/  LDG.E R5, desc[UR36][R4.64] ;  /* 0x0000002404057981 */ /* 0x000f62000c1e1900 */
[----:B------:R-:W-:Y:S01]  /*07d0*/  UIADD3 UR4, UPT, UPT, UR4, 0x8, URZ ;  /* 0x0000000804047890 */ /* 0x000fe2000fffe0ff */
        /* <DEDUP_REMOVED lines=15> */
[----:B------:R-:W-:-:S09]  /*08d0*/  FSEL R25, R5, R14, P0 ;  /* 0x0000000e05197208 */ /* 0x000fd20000000000 */
.L_x_3:
[----:B------:R-:W-:Y:S05]  /*08e0*/  BRA.U !UP1, `(.L_x_2) ;  /* 0x00000001098c7547 */ /* 0x000fea000b800000 */
[----:B------:R-:W-:Y:S02]  /*08f0*/  UISETP.GE.U32.AND UP0, UPT, UR6, 0x4, UPT ;  /* 0x000000040600788c */ /* 0x000fe4000bf06070 */
[----:B------:R-:W-:-:S04]  /*0900*/  ULOP3.LUT UR5, UR5, 0x3, URZ, 0xc0, !UPT ;  /* 0x0000000305057892 */ /* 0x000fc8000f8ec0ff */
[----:B------:R-:W-:-:S03]  /*0910*/  UISETP.NE.AND UP1, UPT, UR5, URZ, UPT ;  /* 0x000000ff0500728c */ /* 0x000fc6000bf25270 */
[----:B------:R-:W-:Y:S08]  /*0920*/  BRA.U !UP0, `(.L_x_4) ;  /* 0x00000001084c7547 */ /* 0x000ff0000b800000 */
[----:B------:R-:W1:Y:S01]  /*0930*/  LDC.64 R2, c[0x0][0x380] ;  /* 0x0000e000ff027b82 */ /* 0x000e620000000a00 */
[----:B------:R-:W-:-:S04]  /*0940*/  IMAD R5, R0, UR4, R27 ;  /* 0x0000000400057c24 */ /* 0x000fc8000f8e021b */
[----:B-1----:R-:W-:-:S05]  /*0950*/  IMAD.WIDE R2, R5, 0x4, R2 ;  /* 0x0000000405027825 */ /* 0x002fca00078e0202 */
[----:B0-----:R-:W2:Y:S01]  /*0960*/  LDG.E R10, desc[UR36][R2.64] ;  /* 0x00000024020a7981 */ /* 0x001ea2000c1e1900 */
[----:B------:R-:W-:-:S05]  /*0970*/  IMAD.WIDE R4, R0, 0x4, R2 ;  /* 0x0000000400047825 */ /* 0x000fca00078e0202 */
[----:B------:R-:W3:Y:S01]  /*0980*/  LDG.E R11, desc[UR36][R4.64] ;  /* 0x00000024040b7981 */ /* 0x000ee2000c1e1900 */
[----:B------:R-:W-:-:S05]  /*0990*/  IMAD.WIDE R6, R0, 0x4, R4 ;  /* 0x0000000400067825 */ /* 0x000fca00078e0204 */
[----:B------:R-:W4:Y:S01]  /*09a0*/  LDG.E R13, desc[UR36][R6.64] ;  /* 0x00000024060d7981 */ /* 0x000f22000c1e1900 */
[----:B------:R-:W-:-:S06]  /*09b0*/  IMAD.WIDE R8, R0, 0x4, R6 ;  /* 0x0000000400087825 */ /* 0x000fcc00078e0206 */
        /* <DEDUP_REMOVED lines=9> */
[----:B------:R-:W-:-:S09]  /*0a50*/  FSEL R25, R9, R10, P0 ;  /* 0x0000000a09197208 */ /* 0x000fd20000000000 */
.L_x_4:
[----:B------:R-:W-:Y:S05]  /*0a60*/  BRA.U !UP1, `(.L_x_2) ;  /* 0x00000001092c7547 */ /* 0x000fea000b800000 */
[----:B------:R-:W1:Y:S01]  /*0a70*/  LDC.64 R4, c[0x0][0x380] ;  /* 0x0000e000ff047b82 */ /* 0x000e620000000a00 */
[----:B------:R-:W-:Y:S01]  /*0a80*/  IMAD R7, R0, UR4, R27 ;  /* 0x0000000400077c24 */ /* 0x000fe2000f8e021b */
[----:B------:R-:W-:-:S12]  /*0a90*/  UIADD3 UR5, UPT, UPT, -UR5, URZ, URZ ;  /* 0x000000ff05057290 */ /* 0x000fd8000fffe1ff */
.L_x_5:
[----:B-1----:R-:W-:-:S06]  /*0aa0*/  IMAD.WIDE R2, R7, 0x4, R4 ;  /* 0x0000000407027825 */ /* 0x002fcc00078e0204 */
[----:B0-----:R-:W2:Y:S01]  /*0ab0*/  LDG.E R2, desc[UR36][R2.64] ;  /* 0x0000002402027981 */ /* 0x001ea2000c1e1900 */
[----:B------:R-:W-:Y:S01]  /*0ac0*/  UIADD3 UR5, UPT, UPT, UR5, 0x1, URZ ;  /* 0x0000000105057890 */ /* 0x000fe2000fffe0ff */
[----:B------:R-:W-:-:S03]  /*0ad0*/  IADD3 R7, PT, PT, R7, R0, RZ ;  /* 0x0000000007077210 */ /* 0x000fc60007ffe0ff */
[----:B------:R-:W-:Y:S01]  /*0ae0*/  UISETP.NE.AND UP0, UPT, UR5, URZ, UPT ;  /* 0x000000ff0500728c */ /* 0x000fe2000bf05270 */
[----:B--2---:R-:W-:-:S04]  /*0af0*/  FSETP.GT.AND P0, PT, R2, R25, PT ;  /* 0x000000190200720b */ /* 0x004fc80003f04000 */
[----:B------:R-:W-:-:S04]  /*0b00*/  FSEL R25, R2, R25, P0 ;  /* 0x0000001902197208 */ /* 0x000fc80000000000 */
[----:B------:R-:W-:Y:S05]  /*0b10*/  BRA.U UP0, `(.L_x_5) ;  /* 0xfffffffd00e07547 */ /* 0x000fea000b83ffff */
.L_x_2:
[----:B------:R-:W1:Y:S01]  /*0b20*/  LDCU UR4, c[0x0][0x388] ;  /* 0x00007100ff0477ac */ /* 0x000e620008000800 */
[----:B------:R-:W-:Y:S01]  /*0b30*/  ISETP.NE.AND P0, PT, R27, 0x4, PT ;  /* 0x000000041b00780c */ /* 0x000fe20003f05270 */
[----:B------:R-:W-:Y:S02]  /*0b40*/  IMAD.MOV.U32 R32, RZ, RZ, RZ ;  /* 0x000000ffff207224 */ /* 0x000fe400078e00ff */
[----:B------:R-:W-:Y:S01]  /*0b50*/  IMAD.MOV.U32 R2, RZ, RZ, RZ ;  /* 0x000000ffff027224 */ /* 0x000fe200078e00ff */
[----:B------:R-:W-:-:S04]  /*0b60*/  ISETP.EQ.AND P0, PT, R26, 0x1, !P0 ;  /* 0x000000011a00780c */ /* 0x000fc80004702270 */
[----:B------:R-:W-:Y:S01]  /*0b70*/  P2R R28, PR, RZ, 0x1 ;  /* 0x00000001ff1c7803 */ /* 0x000fe20000000000 */
[----:B-1----:R-:W-:Y:S02]  /*0b80*/  UISETP.GE.U32.AND UP0, UPT, UR4, 0x4, UPT ;  /* 0x000000040400788c */ /* 0x002fe4000bf06070 */
[----:B------:R-:W-:-:S07]  /*0b90*/  ULOP3.LUT UR38, UR4, 0x3, URZ, 0xc0, !UPT ;  /* 0x0000000304267892 */ /* 0x000fce000f8ec0ff */
[----:B------:R-:W-:Y:S05]  /*0ba0*/  BRA.U !UP0, `(.L_x_6) ;  /* 0x0000000908807547 */ /* 0x000fea000b800000 */
[----:B------:R-:W1:Y:S01]  /*0bb0*/  LDCU.64 UR6, c[0x0][0x380] ;  /* 0x00007000ff0677ac */ /* 0x000e620008000a00 */
[----:B------:R-:W-:Y:S01]  /*0bc0*/  HFMA2 R32, -RZ, RZ, 0, 0 ;  /* 0x00000000ff207431 */ /* 0x000fe200000001ff */
[----:B------:R-:W-:Y:S01]  /*0bd0*/  BSSY.RECONVERGENT B7, `(.L_x_6) ;  /* 0x000009d000077945 */ /* 0x000fe20003800200 */
[----:B------:R-:W-:Y:S01]  /*0be0*/  IMAD.MOV.U32 R24, RZ, RZ, 0x1 ;  /* 0x00000001ff187424 */ /* 0x000fe200078e00ff */
[----:B------:R-:W-:Y:S01]  /*0bf0*/  ULOP3.LUT UR4, UR4, 0x7ffffffc, URZ, 0xc0, !UPT ;  /* 0x7ffffffc04047892 */ /* 0x000fe2000f8ec0ff */
[----:B------:R-:W-:Y:S01]  /*0c00*/  IMAD.MOV.U32 R29, RZ, RZ, R27 ;  /* 0x000000ffff1d7224 */ /* 0x000fe200078e001b */
[----:B------:R-:W2:Y:S02]  /*0c10*/  LDCU UR39, c[0x0][0x38c] ;  /* 0x00007180ff2777ac */ /* 0x000ea40008000800 */
[----:B------:R-:W-:Y:S02]  /*0c20*/  UIADD3 UR8, UPT, UPT, -UR4, URZ, URZ ;  /* 0x000000ff04087290 */ /* 0x000fe4000fffe1ff */
[----:B------:R-:W-:-:S04]  /*0c30*/  MOV R2, UR4 ;  /* 0x0000000400027c02 */ /* 0x000fc80008000f00 */
[----:B------:R-:W-:Y:S01]  /*0c40*/  IMAD.U32 R30, RZ, RZ, UR8 ;  /* 0x00000008ff1e7e24 */ /* 0x000fe2000f8e00ff */
[----:B-1----:R-:W-:-:S04]  /*0c50*/  UIADD3 UR5, UP0, UPT, UR6, 0x8, URZ ;  /* 0x0000000806057890 */ /* 0x002fc8000ff1e0ff */
[----:B------:R-:W-:Y:S02]  /*0c60*/  UIADD3.X UR6, UPT, UPT, URZ, UR7, URZ, UP0, !UPT ;  /* 0x00000007ff067290 */ /* 0x000fe400087fe4ff */
[----:B------:R-:W-:-:S04]  /*0c70*/  IMAD.U32 R18, RZ, RZ, UR5 ;  /* 0x00000005ff127e24 */ /* 0x000fc8000f8e00ff */
[----:B--2---:R-:W-:-:S07]  /*0c80*/  MOV R19, UR6 ;  /* 0x0000000600137c02 */ /* 0x004fce0008000f00 */
.L_x_15:
[----:B------:R-:W1:Y:S01]  /*0c90*/  LDC.64 R16, c[0x0][0x380] ;  /* 0x0000e000ff107b82 */ /* 0x000e620000000a00 */
[----:B------:R-:W-:Y:S01]  /*0ca0*/  ISETP.NE.AND P0, PT, R28, RZ, PT ;  /* 0x000000ff1c00720c */ /* 0x000fe20003f05270 */
[----:B-1----:R-:W-:-:S05]  /*0cb0*/  IMAD.WIDE R16, R29, 0x4, R16 ;  /* 0x000000041d107825 */ /* 0x002fca00078e0210 */
[----:B0-----:R-:W2:Y:S01]  /*0cc0*/  LDG.E R0, desc[UR36][R16.64] ;  /* 0x0000002410007981 */ /* 0x001ea2000c1e1900 */
[----:B------:R-:W-:Y:S01]  /*0cd0*/  IMAD.MOV.U32 R3, RZ, RZ, 0x3bbb989d ;  /* 0x3bbb989dff037424 */ /* 0x000fe200078e00ff */
[----:B------:R-:W-:Y:S01]  /*0ce0*/  IADD3 R30, PT, PT, R30, 0x4, RZ ;  /* 0x000000041e1e7810 */ /* 0x000fe20007ffe0ff */
[----:B------:R-:W-:Y:S01]  /*0cf0*/  IMAD.MOV.U32 R4, RZ, RZ, 0x437c0000 ;  /* 0x437c0000ff047424 */ /* 0x000fe200078e00ff */
[----:B------:R-:W-:Y:S02]  /*0d00*/  BSSY.RECONVERGENT B6, `(.L_x_7) ;  /* 0x000001d000067945 */ /* 0x000fe40003800200 */
[----:B------:R-:W-:-:S04]  /*0d10*/  ISETP.NE.AND P1, PT, R30, RZ, PT ;  /* 0x000000ff1e00720c */ /* 0x000fc80003f25270 */
[----:B------:R-:W-:Y:S01]  /*0d20*/  P2R R31, PR, RZ, 0x2 ;  /* 0x00000002ff1f7803 */ /* 0x000fe20000000000 */
[----:B--2---:R-:W-:-:S04]  /*0d30*/  FADD R0, R0, -R25 ;  /* 0x8000001900007221 */ /* 0x004fc80000000000 */
[----:B------:R-:W-:-:S04]  /*0d40*/  FFMA.SAT R3, R0, R3, 0.5 ;  /* 0x3f00000000037423 */ /* 0x000fc80000002003 */
[----:B------:R-:W-:-:S04]  /*0d50*/  FFMA.RM R3, R3, R4, 12582913 ;  /* 0x4b40000103037423 */ /* 0x000fc80000004004 */
[C---:B------:R-:W-:Y:S01]  /*0d60*/  FADD R5, R3.reuse, -12583039 ;  /* 0xcb40007f03057421 */ /* 0x040fe20000000000 */
[----:B------:R-:W-:-:S03]  /*0d70*/  IMAD.SHL.U32 R3, R3, 0x800000, RZ ;  /* 0x0080000003037824 */ /* 0x000fc600078e00ff */
[----:B------:R-:W-:-:S04]  /*0d80*/  FFMA R5, R0, 1.4426950216293334961, -R5 ;  /* 0x3fb8aa3b00057823 */ /* 0x000fc80000000805 */
[----:B------:R-:W-:-:S06]  /*0d90*/  FFMA R5, R0, 1.925963033500011079e-08, R5 ;  /* 0x32a5706000057823 */ /* 0x000fcc0000000005 */
[----:B------:R-:W0:Y:S02]  /*0da0*/  MUFU.EX2 R5, R5 ;  /* 0x0000000500057308 */ /* 0x000e240000000800 */
[----:B0-----:R-:W-:Y:S01]  /*0db0*/  FFMA R32, R3, R5, R32 ;  /* 0x0000000503207223 */ /* 0x001fe20000000020 */
[----:B------:R-:W-:Y:S06]  /*0dc0*/  @!P0 BRA `(.L_x_8) ;  /* 0x0000000000408947 */ /* 0x000fec0003800000 */
[----:B------:R-:W2:Y:S01]  /*0dd0*/  LDG.E R0, desc[UR36][R18.64+-0x8] ;  /* 0xfffff82412007981 */ /* 0x000ea2000c1e1900 */
[----:B------:R-:W0:Y:S01]  /*0de0*/  F2F.F64.F32 R10, R32 ;  /* 0x00000020000a7310 */ /* 0x000e220000201800 */
[----:B------:R-:W-:Y:S01]  /*0df0*/  MOV R8, 0x0 ;  /* 0x0000000000087802 */ /* 0x000fe20000000f00 */
[----:B------:R-:W-:Y:S01]  /*0e00*/  VIADD R14, R24, 0xffffffff ;  /* 0xffffffff180e7836 */ /* 0x000fe20000000000 */
[----:B------:R-:W1:Y:S01]  /*0e10*/  LDCU.64 UR4, c[0x4][0x8] ;  /* 0x01000100ff0477ac */ /* 0x000e620008000a00 */
[----:B------:R-:W-:Y:S01]  /*0e20*/  IMAD.MOV.U32 R6, RZ, RZ, R23 ;  /* 0x000000ffff067224 */ /* 0x000fe200078e0017 */
[----:B------:R-:W-:Y:S02]  /*0e30*/  MOV R7, R22 ;  /* 0x0000001600077202 */ /* 0x000fe40000000f00 */
[----:B------:R3:W-:Y:S01]  /*0e40*/  STL [R1], R14 ;  /* 0x0000000e01007387 */ /* 0x0007e20000100800 */
[----:B------:R-:W4:Y:S03]  /*0e50*/  LDC.64 R8, c[0x4][R8] ;  /* 0x0100000008087b82 */ /* 0x000f260000000a00 */
[----:B0-----:R3:W-:Y:S01]  /*0e60*/  STL.64 [R1+0x10], R10 ;  /* 0x0000100a01007387 */ /* 0x0017e20000100a00 */
[----:B-1----:R-:W-:Y:S01]  /*0e70*/  MOV R4, UR4 ;  /* 0x0000000400047c02 */ /* 0x002fe20008000f00 */
[----:B------:R-:W-:Y:S01]  /*0e80*/  IMAD.U32 R5, RZ, RZ, UR5 ;  /* 0x00000005ff057e24 */ /* 0x000fe2000f8e00ff */
[----:B--2---:R-:W0:Y:S02]  /*0e90*/  F2F.F64.F32 R12, R0 ;  /* 0x00000000000c7310 */ /* 0x004e240000201800 */
[----:B0---4-:R3:W-:Y:S04]  /*0ea0*/  STL.64 [R1+0x8], R12 ;  /* 0x0000080c01007387 */ /* 0x0117e80000100a00 */
[----:B------:R-:W-:-:S07]  /*0eb0*/  LEPC R20, `(.L_x_8) ;  /* 0x000000001014794e */ /* 0x000fce0000000000 */
[----:B---3--:R-:W-:Y:S05]  /*0ec0*/  CALL.ABS.NOINC R8 ;  /* 0x0000000008007343 */ /* 0x008fea0003c00000 */
.L_x_8:
[----:B------:R-:W-:Y:S05]  /*0ed0*/  BSYNC.RECONVERGENT B6 ;  /* 0x0000000000067941 */ /* 0x000fea0003800200 */
.L_x_7:
[----:B------:R-:W0:Y:S01]  /*0ee0*/  LDC R3, c[0x0][0x38c] ;  /* 0x0000e300ff037b82 */ /* 0x000e220000000800 */
[----:B------:R-:W-:Y:S01]  /*0ef0*/  ISETP.NE.AND P6, PT, R28, RZ, PT ;  /* 0x000000ff1c00720c */ /* 0x000fe20003fc5270 */
[----:B0-----:R-:W-:-:S05]  /*0f00*/  IMAD.WIDE R16, R3, 0x4, R16 ;  /* 0x0000000403107825 */ /* 0x001fca00078e0210 */
[----:B------:R-:W2:Y:S01]  /*0f10*/  LDG.E R0, desc[UR36][R16.64] ;  /* 0x0000002410007981 */ /* 0x000ea2000c1e1900 */
[----:B------:R-:W-:Y:S02]  /*0f20*/  HFMA2 R4, -RZ, RZ, 3.7421875, 0 ;  /* 0x437c0000ff047431 */ /* 0x000fe400000001ff */
[----:B------:R-:W-:Y:S01]  /*0f30*/  IMAD.MOV.U32 R3, RZ, RZ, 0x3bbb989d ;  /* 0x3bbb989dff037424 */ /* 0x000fe200078e00ff */
[----:B------:R-:W-:Y:S01]  /*0f40*/  BSSY.RECONVERGENT B6, `(.L_x_9) ;  /* 0x000001a000067945 */ /* 0x000fe20003800200 */
        /* <DEDUP_REMOVED lines=13> */
[----:B------:R-:W1:Y:S01]  /*1020*/  LDCU.64 UR4, c[0x4][0x8] ;  /* 0x01000100ff0477ac */ /* 0x000e620008000a00 */
[----:B------:R3:W-:Y:S01]  /*1030*/  STL [R1], R24 ;  /* 0x0000001801007387 */ /* 0x0007e20000100800 */
[----:B------:R-:W-:Y:S01]  /*1040*/  MOV R6, R23 ;  /* 0x0000001700067202 */ /* 0x000fe20000000f00 */
[----:B------:R-:W-:Y:S02]  /*1050*/  IMAD.MOV.U32 R7, RZ, RZ, R22 ;  /* 0x000000ffff077224 */ /* 0x000fe400078e0016 */
[----:B------:R-:W4:Y:S01]  /*1060*/  LDC.64 R8, c[0x4][R8] ;  /* 0x0100000008087b82 */ /* 0x000f220000000a00 */
[----:B0-----:R3:W-:Y:S01]  /*1070*/  STL.64 [R1+0x10], R12 ;  /* 0x0000100c01007387 */ /* 0x0017e20000100a00 */
[----:B-1----:R-:W-:Y:S01]  /*1080*/  MOV R4, UR4 ;  /* 0x0000000400047c02 */ /* 0x002fe20008000f00 */
[----:B------:R-:W-:Y:S01]  /*1090*/  IMAD.U32 R5, RZ, RZ, UR5 ;  /* 0x00000005ff057e24 */ /* 0x000fe2000f8e00ff */
[----:B--2---:R-:W0:Y:S02]  /*10a0*/  F2F.F64.F32 R10, R0 ;  /* 0x00000000000a7310 */ /* 0x004e240000201800 */
[----:B0---4-:R3:W-:Y:S04]  /*10b0*/  STL.64 [R1+0x8], R10 ;  /* 0x0000080a01007387 */ /* 0x0117e80000100a00 */
[----:B------:R-:W-:-:S07]  /*10c0*/  LEPC R20, `(.L_x_10) ;  /* 0x000000001014794e */ /* 0x000fce0000000000 */
[----:B---3--:R-:W-:Y:S05]  /*10d0*/  CALL.ABS.NOINC R8 ;  /* 0x0000000008007343 */ /* 0x008fea0003c00000 */
.L_x_10:
[----:B------:R-:W-:Y:S05]  /*10e0*/  BSYNC.RECONVERGENT B6 ;  /* 0x0000000000067941 */ /* 0x000fea0003800200 */
.L_x_9:
[----:B------:R-:W0:Y:S01]  /*10f0*/  LDC R3, c[0x0][0x38c] ;  /* 0x0000e300ff037b82 */ /* 0x000e220000000800 */
[----:B------:R-:W-:Y:S01]  /*1100*/  ISETP.NE.AND P6, PT, R28, RZ, PT ;  /* 0x000000ff1c00720c */ /* 0x000fe20003fc5270 */
[----:B0-----:R-:W-:-:S05]  /*1110*/  IMAD.WIDE R16, R3, 0x4, R16 ;  /* 0x0000000403107825 */ /* 0x001fca00078e0210 */
[----:B------:R-:W2:Y:S01]  /*1120*/  LDG.E R0, desc[UR36][R16.64] ;  /* 0x0000002410007981 */ /* 0x000ea2000c1e1900 */
[----:B------:R-:W-:Y:S01]  /*1130*/  MOV R3, 0x3bbb989d ;  /* 0x3bbb989d00037802 */ /* 0x000fe20000000f00 */
[----:B------:R-:W-:Y:S01]  /*1140*/  IMAD.MOV.U32 R4, RZ, RZ, 0x437c0000 ;  /* 0x437c0000ff047424 */ /* 0x000fe200078e00ff */
[----:B------:R-:W-:Y:S01]  /*1150*/  BSSY.RECONVERGENT B6, `(.L_x_11) ;  /* 0x000001b000067945 */ /* 0x000fe20003800200 */
[----:B--2---:R-:W-:-:S04]  /*1160*/  FADD R0, R0, -R25 ;  /* 0x8000001900007221 */ /* 0x004fc80000000000 */
[----:B------:R-:W-:-:S04]  /*1170*/  FFMA.SAT R3, R0, R3, 0.5 ;  /* 0x3f00000000037423 */ /* 0x000fc80000002003 */
[----:B------:R-:W-:-:S04]  /*1180*/  FFMA.RM R3, R3, R4, 12582913 ;  /* 0x4b40000103037423 */ /* 0x000fc80000004004 */
[C---:B------:R-:W-:Y:S01]  /*1190*/  FADD R5, R3.reuse, -12583039 ;  /* 0xcb40007f03057421 */ /* 0x040fe20000000000 */
[----:B------:R-:W-:-:S03]  /*11a0*/  SHF.L.U32 R3, R3, 0x17, RZ ;  /* 0x0000001703037819 */ /* 0x000fc600000006ff */
        /* <DEDUP_REMOVED lines=10> */
[----:B------:R-:W-:Y:S01]  /*1250*/  MOV R6, R23 ;  /* 0x0000001700067202 */ /* 0x000fe20000000f00 */
[----:B------:R-:W-:Y:S02]  /*1260*/  IMAD.MOV.U32 R7, RZ, RZ, R22 ;  /* 0x000000ffff077224 */ /* 0x000fe400078e0016 */
        /* <DEDUP_REMOVED lines=9> */
.L_x_12:
[----:B------:R-:W-:Y:S05]  /*1300*/  BSYNC.RECONVERGENT B6 ;  /* 0x0000000000067941 */ /* 0x000fea0003800200 */
.L_x_11:
[----:B------:R-:W0:Y:S01]  /*1310*/  LDC R3, c[0x0][0x38c] ;  /* 0x0000e300ff037b82 */ /* 0x000e220000000800 */
[----:B------:R-:W-:Y:S01]  /*1320*/  ISETP.NE.AND P6, PT, R28, RZ, PT ;  /* 0x000000ff1c00720c */ /* 0x000fe20003fc5270 */
[----:B0-----:R-:W-:-:S06]  /*1330*/  IMAD.WIDE R16, R3, 0x4, R16 ;  /* 0x0000000403107825 */ /* 0x001fcc00078e0210 */
[----:B------:R-:W2:Y:S01]  /*1340*/  LDG.E R16, desc[UR36][R16.64] ;  /* 0x0000002410107981 */ /* 0x000ea2000c1e1900 */
[----:B------:R-:W-:Y:S02]  /*1350*/  HFMA2 R3, -RZ, RZ, 0.96630859375, -0.0022525787353515625 ;  /* 0x3bbb989dff037431 */ /* 0x000fe400000001ff */
        /* <DEDUP_REMOVED lines=28> */
.L_x_14:
[----:B------:R-:W-:Y:S05]  /*1520*/  BSYNC.RECONVERGENT B6 ;  /* 0x0000000000067941 */ /* 0x000fea0003800200 */
.L_x_13:
[----:B------:R-:W-:Y:S01]  /*1530*/  ISETP.NE.AND P6, PT, R31, RZ, PT ;  /* 0x000000ff1f00720c */ /* 0x000fe20003fc5270 */
[----:B------:R-:W-:Y:S01]  /*1540*/  VIADD R24, R24, 0x4 ;  /* 0x0000000418187836 */ /* 0x000fe20000000000 */
[----:B------:R-:W-:Y:S02]  /*1550*/  MOV R0, UR39 ;  /* 0x0000002700007c02 */ /* 0x000fe40008000f00 */
[----:B------:R-:W-:-:S03]  /*1560*/  IADD3 R18, P0, PT, R18, 0x10, RZ ;  /* 0x0000001012127810 */ /* 0x000fc60007f1e0ff */
[----:B------:R-:W-:Y:S01]  /*1570*/  IMAD R29, R0, 0x4, R29 ;  /* 0x00000004001d7824 */ /* 0x000fe200078e021d */
[----:B------:R-:W-:-:S05]  /*1580*/  IADD3.X R19, PT, PT, RZ, R19, RZ, P0, !PT ;  /* 0x00000013ff137210 */ /* 0x000fca00007fe4ff */
[----:B------:R-:W-:Y:S05]  /*1590*/  @P6 BRA `(.L_x_15) ;  /* 0xfffffff400bc6947 */ /* 0x000fea000383ffff */
[----:B------:R-:W-:Y:S05]  /*15a0*/  BSYNC.RECONVERGENT B7 ;  /* 0x0000000000077941 */ /* 0x000fea0003800200 */
.L_x_6:
[----:B------:R-:W-:-:S09]  /*15b0*/  UISETP.NE.AND UP0, UPT, UR38, URZ, UPT ;  /* 0x000000ff2600728c */ /* 0x000fd2000bf05270 */
[----:B------:R-:W-:Y:S05]  /*15c0*/  BRA.U !UP0, `(.L_x_16) ;  /* 0x0000000508c07547 */ /* 0x000fea000b800000 */
[----:B------:R-:W-:-:S09]  /*15d0*/  UISETP.NE.AND UP0, UPT, UR38, 0x1, UPT ;  /* 0x000000012600788c */ /* 0x000fd2000bf05270 */
[----:B------:R-:W-:Y:S05]  /*15e0*/  BRA.U !UP0, `(.L_x_17) ;  /* 0x0000000508187547 */ /* 0x000fea000b800000 */
[----:B------:R-:W1:Y:S01]  /*15f0*/  LDC.64 R16, c[0x0][0x380] ;  /* 0x0000e000ff107b82 */ /* 0x000e620000000a00 */
[----:B------:R-:W-:Y:S01]  /*1600*/  IMAD R19, R2, R0, R27 ;  /* 0x0000000002137224 */ /* 0x000fe200078e021b */
[----:B------:R-:W-:-:S03]  /*1610*/  ISETP.NE.AND P0, PT, R28, RZ, PT ;  /* 0x000000ff1c00720c */ /* 0x000fc60003f05270 */
[----:B-1----:R-:W-:-:S05]  /*1620*/  IMAD.WIDE R18, R19, 0x4, R16 ;  /* 0x0000000413127825 */ /* 0x002fca00078e0210 */
[----:B0-----:R-:W2:Y:S01]  /*1630*/  LDG.E R0, desc[UR36][R18.64] ;  /* 0x0000002412007981 */ /* 0x001ea2000c1e1900 */
[----:B------:R-:W-:Y:S01]  /*1640*/  MOV R3, 0x3bbb989d ;  /* 0x3bbb989d00037802 */ /* 0x000fe20000000f00 */
[----:B------:R-:W-:Y:S01]  /*1650*/  IMAD.MOV.U32 R4, RZ, RZ, 0x437c0000 ;  /* 0x437c0000ff047424 */ /* 0x000fe200078e00ff */
[----:B------:R-:W-:Y:S01]  /*1660*/  BSSY.RECONVERGENT B6, `(.L_x_18) ;  /* 0x000001b000067945 */ /* 0x000fe20003800200 */
[----:B------:R-:W-:-:S04]  /*1670*/  IMAD.WIDE.U32 R16, R2, 0x4, R16 ;  /* 0x0000000402107825 */ /* 0x000fc800078e0010 */
        /* <DEDUP_REMOVED lines=15> */
[----:B------:R-:W-:Y:S01]  /*1770*/  IMAD.MOV.U32 R6, RZ, RZ, R23 ;  /* 0x000000ffff067224 */ /* 0x000fe200078e0017 */
[----:B------:R3:W4:Y:S01]  /*1780*/  LDC.64 R12, c[0x4][R3] ;  /* 0x01000000030c7b82 */ /* 0x0007220000000a00 */
[----:B------:R-:W-:Y:S01]  /*1790*/  MOV R7, R22 ;  /* 0x0000001600077202 */ /* 0x000fe20000000f00 */
[----:B0-----:R3:W-:Y:S01]  /*17a0*/  STL.64 [R1+0x10], R10 ;  /* 0x0000100a01007387 */ /* 0x0017e20000100a00 */
[----:B-1----:R-:W-:Y:S01]  /*17b0*/  IMAD.U32 R4, RZ, RZ, UR4 ;  /* 0x00000004ff047e24 */ /* 0x002fe2000f8e00ff */
[----:B------:R-:W-:Y:S01]  /*17c0*/  MOV R5, UR5 ;  /* 0x0000000500057c02 */ /* 0x000fe20008000f00 */
[----:B--2---:R-:W0:Y:S02]  /*17d0*/  F2F.F64.F32 R8, R0 ;  /* 0x0000000000087310 */ /* 0x004e240000201800 */
[----:B0---4-:R3:W-:Y:S04]  /*17e0*/  STL.64 [R1+0x8], R8 ;  /* 0x0000080801007387 */ /* 0x0117e80000100a00 */
[----:B------:R-:W-:-:S07]  /*17f0*/  LEPC R20, `(.L_x_19) ;  /* 0x000000001014794e */ /* 0x000fce0000000000 */
[----:B---3--:R-:W-:Y:S05]  /*1800*/  CALL.ABS.NOINC R12 ;  /* 0x000000000c007343 */ /* 0x008fea0003c00000 */
.L_x_19:
[----:B------:R-:W-:Y:S05]  /*1810*/  BSYNC.RECONVERGENT B6 ;  /* 0x0000000000067941 */ /* 0x000fea0003800200 */
.L_x_18:
[----:B------:R-:W0:Y:S01]  /*1820*/  LDC R3, c[0x0][0x38c] ;  /* 0x0000e300ff037b82 */ /* 0x000e220000000800 */
[----:B------:R-:W-:Y:S01]  /*1830*/  ISETP.NE.AND P6, PT, R28, RZ, PT ;  /* 0x000000ff1c00720c */ /* 0x000fe20003fc5270 */
[----:B0-----:R-:W-:-:S06]  /*1840*/  IMAD.WIDE R18, R3, 0x4, R18 ;  /* 0x0000000403127825 */ /* 0x001fcc00078e0212 */
        /* <DEDUP_REMOVED lines=16> */
[----:B------:R-:W-:Y:S01]  /*1950*/  IADD3 R0, PT, PT, R2, 0x1, RZ ;  /* 0x0000000102007810 */ /* 0x000fe20007ffe0ff */
[----:B------:R-:W1:Y:S01]  /*1960*/  LDCU.64 UR4, c[0x4][0x8] ;  /* 0x01000100ff0477ac */ /* 0x000e620008000a00 */
[----:B------:R-:W-:Y:S01]  /*1970*/  MOV R3, 0x0 ;  /* 0x0000000000037802 */ /* 0x000fe20000000f00 */
[----:B------:R-:W-:Y:S01]  /*1980*/  IMAD.MOV.U32 R6, RZ, RZ, R23 ;  /* 0x000000ffff067224 */ /* 0x000fe200078e0017 */
[----:B------:R-:W-:Y:S01]  /*1990*/  MOV R7, R22 ;  /* 0x0000001600077202 */ /* 0x000fe20000000f00 */
[----:B------:R3:W-:Y:S01]  /*19a0*/  STL [R1], R0 ;  /* 0x0000000001007387 */ /* 0x0007e20000100800 */
[----:B------:R3:W4:Y:S03]  /*19b0*/  LDC.64 R12, c[0x4][R3] ;  /* 0x01000000030c7b82 */ /* 0x0007260000000a00 */
[----:B0-----:R3:W-:Y:S01]  /*19c0*/  STL.64 [R1+0x10], R10 ;  /* 0x0000100a01007387 */ /* 0x0017e20000100a00 */
[----:B-1----:R-:W-:Y:S01]  /*19d0*/  IMAD.U32 R4, RZ, RZ, UR4 ;  /* 0x00000004ff047e24 */ /* 0x002fe2000f8e00ff */
[----:B------:R-:W-:Y:S01]  /*19e0*/  MOV R5, UR5 ;  /* 0x0000000500057c02 */ /* 0x000fe20008000f00 */
[----:B--2---:R-:W0:Y:S02]  /*19f0*/  F2F.F64.F32 R8, R16 ;  /* 0x0000001000087310 */ /* 0x004e240000201800 */
[----:B0---4-:R3:W-:Y:S04]  /*1a00*/  STL.64 [R1+0x8], R8 ;  /* 0x0000080801007387 */ /* 0x0117e80000100a00 */
[----:B------:R-:W-:-:S07]  /*1a10*/  LEPC R20, `(.L_x_21) ;  /* 0x000000001014794e */ /* 0x000fce0000000000 */
[----:B---3--:R-:W-:Y:S05]  /*1a20*/  CALL.ABS.NOINC R12 ;  /* 0x000000000c007343 */ /* 0x008fea0003c00000 */
.L_x_21:
[----:B------:R-:W-:Y:S05]  /*1a30*/  BSYNC.RECONVERGENT B6 ;  /* 0x0000000000067941 */ /* 0x000fea0003800200 */
.L_x_20:
[----:B------:R-:W-:-:S07]  /*1a40*/  VIADD R2, R2, 0x2 ;  /* 0x0000000202027836 */ /* 0x000fce0000000000 */
.L_x_17:
[----:B------:R-:W1:Y:S01]  /*1a50*/  LDCU UR4, c[0x0][0x388] ;  /* 0x00007100ff0477ac */ /* 0x000e620008000800 */
[----:B------:R-:W-:Y:S01]  /*1a60*/  BSSY.RECONVERGENT B6, `(.L_x_16) ;  /* 0x0000026000067945 */ /* 0x000fe20003800200 */
[----:B-1----:R-:W-:-:S04]  /*1a70*/  ULOP3.LUT UR4, UR4, 0x1, URZ, 0xc0, !UPT ;  /* 0x0000000104047892 */ /* 0x002fc8000f8ec0ff */
[----:B------:R-:W-:-:S09]  /*1a80*/  UISETP.NE.U32.AND UP0, UPT, UR4, 0x1, UPT ;  /* 0x000000010400788c */ /* 0x000fd2000bf05070 */
[----:B------:R-:W-:Y:S05]  /*1a90*/  BRA.U UP0, `(.L_x_22) ;  /* 0x0000000100887547 */ /* 0x000fea000b800000 */
[----:B------:R-:W1:Y:S01]  /*1aa0*/  LDC.64 R6, c[0x0][0x380] ;  /* 0x0000e000ff067b82 */ /* 0x000e620000000a00 */
[----:B------:R-:W2:Y:S01]  /*1ab0*/  LDCU UR4, c[0x0][0x38c] ;  /* 0x00007180ff0477ac */ /* 0x000ea20008000800 */
[----:B------:R-:W-:Y:S01]  /*1ac0*/  ISETP.NE.AND P0, PT, R28, RZ, PT ;  /* 0x000000ff1c00720c */ /* 0x000fe20003f05270 */
[----:B--2---:R-:W-:-:S04]  /*1ad0*/  IMAD R5, R2, UR4, R27 ;  /* 0x0000000402057c24 */ /* 0x004fc8000f8e021b */
[----:B-1----:R-:W-:-:S06]  /*1ae0*/  IMAD.WIDE R4, R5, 0x4, R6 ;  /* 0x0000000405047825 */ /* 0x002fcc00078e0206 */
[----:B0-----:R-:W2:Y:S01]  /*1af0*/  LDG.E R4, desc[UR36][R4.64] ;  /* 0x0000002404047981 */ /* 0x001ea2000c1e1900 */
[----:B------:R-:W-:Y:S01]  /*1b00*/  MOV R3, 0x3bbb989d ;  /* 0x3bbb989d00037802 */ /* 0x000fe20000000f00 */
[----:B------:R-:W-:Y:S02]  /*1b10*/  IMAD.MOV.U32 R8, RZ, RZ, 0x437c0000 ;  /* 0x437c0000ff087424 */ /* 0x000fe400078e00ff */
        /* <DEDUP_REMOVED lines=10> */
[----:B------:R-:W-:Y:S01]  /*1bc0*/  IMAD.WIDE.U32 R6, R2, 0x4, R6 ;  /* 0x0000000402067825 */ /* 0x000fe200078e0006 */
[----:B------:R-:W0:Y:S01]  /*1bd0*/  F2F.F64.F32 R10, R32 ;  /* 0x00000020000a7310 */ /* 0x000e220000201800 */
[----:B------:R-:W-:Y:S01]  /*1be0*/  MOV R3, 0x0 ;  /* 0x0000000000037802 */ /* 0x000fe20000000f00 */
[----:B------:R-:W1:Y:S02]  /*1bf0*/  LDCU.64 UR4, c[0x4][0x8] ;  /* 0x01000100ff0477ac */ /* 0x000e640008000a00 */
[----:B------:R2:W3:Y:S01]  /*1c00*/  LDG.E R0, desc[UR36][R6.64] ;  /* 0x0000002406007981 */ /* 0x0004e2000c1e1900 */
[----:B------:R4:W3:Y:S03]  /*1c10*/  LDC.64 R12, c[0x4][R3] ;  /* 0x01000000030c7b82 */ /* 0x0008e60000000a00 */
[----:B------:R4:W-:Y:S01]  /*1c20*/  STL [R1], R2 ;  /* 0x0000000201007387 */ /* 0x0009e20000100800 */
[----:B--2---:R-:W-:-:S03]  /*1c30*/  IMAD.MOV.U32 R6, RZ, RZ, R23 ;  /* 0x000000ffff067224 */ /* 0x004fc600078e0017 */
[----:B0-----:R4:W-:Y:S01]  /*1c40*/  STL.64 [R1+0x10], R10 ;  /* 0x0000100a01007387 */ /* 0x0019e20000100a00 */
[----:B------:R-:W-:Y:S01]  /*1c50*/  MOV R7, R22 ;  /* 0x0000001600077202 */ /* 0x000fe20000000f00 */
[----:B-1----:R-:W-:Y:S01]  /*1c60*/  IMAD.U32 R4, RZ, RZ, UR4 ;  /* 0x00000004ff047e24 */ /* 0x002fe2000f8e00ff */
[----:B------:R-:W-:Y:S01]  /*1c70*/  MOV R5, UR5 ;  /* 0x0000000500057c02 */ /* 0x000fe20008000f00 */
[----:B---3--:R-:W0:Y:S02]  /*1c80*/  F2F.F64.F32 R8, R0 ;  /* 0x0000000000087310 */ /* 0x008e240000201800 */
[----:B0-----:R4:W-:Y:S04]  /*1c90*/  STL.64 [R1+0x8], R8 ;  /* 0x0000080801007387 */ /* 0x0019e80000100a00 */
[----:B------:R-:W-:-:S07]  /*1ca0*/  LEPC R20, `(.L_x_22) ;  /* 0x000000001014794e */ /* 0x000fce0000000000 */
[----:B----4-:R-:W-:Y:S05]  /*1cb0*/  CALL.ABS.NOINC R12 ;  /* 0x000000000c007343 */ /* 0x010fea0003c00000 */
.L_x_22:
[----:B0-----:R-:W-:Y:S05]  /*1cc0*/  BSYNC.RECONVERGENT B6 ;  /* 0x0000000000067941 */ /* 0x001fea0003800200 */
.L_x_16:
[----:B------:R-:W1:Y:S01]  /*1cd0*/  LDC.64 R16, c[0x0][0x380] ;  /* 0x0000e000ff107b82 */ /* 0x000e620000000a00 */
[----:B------:R-:W2:Y:S02]  /*1ce0*/  LDCU UR4, c[0x0][0x38c] ;  /* 0x00007180ff0477ac */ /* 0x000ea40008000800 */
[----:B--2---:R-:W-:Y:S02]  /*1cf0*/  IMAD R26, R26, UR4, R27 ;  /* 0x000000041a1a7c24 */ /* 0x004fe4000f8e021b */
[----:B------:R-:W-:Y:S02]  /*1d00*/  HFMA2 R4, -RZ, RZ, 3.7421875, 0 ;  /* 0x437c0000ff047431 */ /* 0x000fe400000001ff */
[----:B------:R-:W-:Y:S01]  /*1d10*/  IMAD.MOV.U32 R3, RZ, RZ, 0x3bbb989d ;  /* 0x3bbb989dff037424 */ /* 0x000fe200078e00ff */
[----:B------:R-:W2:Y:S01]  /*1d20*/  F2F.F64.F32 R8, R25 ;  /* 0x0000001900087310 */ /* 0x000ea20000201800 */
[----:B------:R-:W-:Y:S01]  /*1d30*/  MOV R12, 0x0 ;  /* 0x00000000000c7802 */ /* 0x000fe20000000f00 */
[----:B-1----:R-:W-:Y:S01]  /*1d40*/  IMAD.WIDE R16, R26, 0x4, R16 ;  /* 0x000000041a107825 */ /* 0x002fe200078e0210 */
[----:B------:R-:W1:Y:S04]  /*1d50*/  LDCU.64 UR4, c[0x4][0x10] ;  /* 0x01000200ff0477ac */ /* 0x000e680008000a00 */
[----:B0-----:R-:W3:Y:S01]  /*1d60*/  LDG.E R2, desc[UR36][R16.64] ;  /* 0x0000002410027981 */ /* 0x001ee2000c1e1900 */
[----:B------:R-:W0:Y:S01]  /*1d70*/  LDC.64 R12, c[0x4][R12] ;  /* 0x010000000c0c7b82 */ /* 0x000e220000000a00 */
[----:B------:R-:W-:Y:S01]  /*1d80*/  MOV R6, R23 ;  /* 0x0000001700067202 */ /* 0x000fe20000000f00 */
[----:B------:R-:W-:Y:S01]  /*1d90*/  IMAD.MOV.U32 R7, RZ, RZ, R22 ;  /* 0x000000ffff077224 */ /* 0x000fe200078e0016 */
[----:B------:R4:W-:Y:S04]  /*1da0*/  STL [R1], R26 ;  /* 0x0000001a01007387 */ /* 0x0009e80000100800 */
[----:B--2---:R4:W-:Y:S01]  /*1db0*/  STL.64 [R1+0x18], R8 ;  /* 0x0000180801007387 */ /* 0x0049e20000100a00 */
[----:B---3--:R-:W-:-:S04]  /*1dc0*/  FADD R0, R2, -R25 ;  /* 0x8000001902007221 */ /* 0x008fc80000000000 */
[----:B------:R-:W-:-:S04]  /*1dd0*/  FFMA.SAT R3, R0, R3, 0.5 ;  /* 0x3f00000000037423 */ /* 0x000fc80000002003 */
[----:B------:R-:W-:Y:S01]  /*1de0*/  FFMA.RM R3, R3, R4, 12582913 ;  /* 0x4b40000103037423 */ /* 0x000fe20000004004 */
[----:B-1----:R-:W-:-:S03]  /*1df0*/  MOV R4, UR4 ;  /* 0x0000000400047c02 */ /* 0x002fc60008000f00 */
[----:B------:R-:W-:-:S04]  /*1e00*/  FADD R5, R3, -12583039 ;  /* 0xcb40007f03057421 */ /* 0x000fc80000000000 */
[----:B------:R-:W-:-:S04]  /*1e10*/  FFMA R5, R0, 1.4426950216293334961, -R5 ;  /* 0x3fb8aa3b00057823 */ /* 0x000fc80000000805 */
[----:B------:R-:W-:Y:S01]  /*1e20*/  FFMA R5, R0, 1.925963033500011079e-08, R5 ;  /* 0x32a5706000057823 */ /* 0x000fe20000000005 */
[----:B------:R-:W-:Y:S02]  /*1e30*/  IMAD.SHL.U32 R0, R3, 0x800000, RZ ;  /* 0x0080000003007824 */ /* 0x000fe400078e00ff */
[----:B------:R-:W1:Y:S08]  /*1e40*/  F2F.F64.F32 R2, R2 ;  /* 0x0000000200027310 */ /* 0x000e700000201800 */
[----:B------:R-:W2:Y:S01]  /*1e50*/  MUFU.EX2 R5, R5 ;  /* 0x0000000500057308 */ /* 0x000ea20000000800 */
[----:B-1----:R4:W-:Y:S04]  /*1e60*/  STL.64 [R1+0x8], R2 ;  /* 0x0000080201007387 */ /* 0x0029e80000100a00 */
[----:B------:R4:W-:Y:S01]  /*1e70*/  STL.64 [R1+0x10], R2 ;  /* 0x0000100201007387 */ /* 0x0009e20000100a00 */
[----:B--2---:R-:W-:Y:S01]  /*1e80*/  FMUL R0, R0, R5 ;  /* 0x0000000500007220 */ /* 0x004fe20000400000 */
[----:B------:R-:W-:-:S03]  /*1e90*/  IMAD.U32 R5, RZ, RZ, UR5 ;  /* 0x00000005ff057e24 */ /* 0x000fc6000f8e00ff */
[----:B------:R-:W1:Y:S02]  /*1ea0*/  F2F.F64.F32 R10, R0 ;  /* 0x00000000000a7310 */ /* 0x000e640000201800 */
[----:B01----:R4:W-:Y:S02]  /*1eb0*/  STL.64 [R1+0x20], R10 ;  /* 0x0000200a01007387 */ /* 0x0039e40000100a00 */
[----:B------:R-:W-:-:S07]  /*1ec0*/  LEPC R20, `(.L_x_23) ;  /* 0x000000001014794e */ /* 0x000fce0000000000 */
[----:B----4-:R-:W-:Y:S05]  /*1ed0*/  CALL.ABS.NOINC R12 ;  /* 0x000000000c007343 */ /* 0x010fea0003c00000 */
.L_x_23:
[----:B------:R-:W2:Y:S01]  /*1ee0*/  LDG.E R0, desc[UR36][R16.64] ;  /* 0x0000002410007981 */ /* 0x000ea2000c1e1900 */
[----:B------:R-:W-:Y:S02]  /*1ef0*/  HFMA2 R3, -RZ, RZ, 0.96630859375, -0.0022525787353515625 ;  /* 0x3bbb989dff037431 */ /* 0x000fe400000001ff */
[----:B------:R-:W-:Y:S01]  /*1f00*/  IMAD.MOV.U32 R5, RZ, RZ, 0x437c0000 ;  /* 0x437c0000ff057424 */ /* 0x000fe200078e00ff */
[----:B------:R-:W-:Y:S01]  /*1f10*/  BSSY.RECONVERGENT B0, `(.L_x_24) ;  /* 0x0000015000007945 */ /* 0x000fe20003800200 */
[----:B--2---:R-:W-:-:S04]  /*1f20*/  FADD R0, R0, -R25 ;  /* 0x8000001900007221 */ /* 0x004fc80000000000 */
[----:B------:R-:W-:-:S04]  /*1f30*/  FFMA.SAT R2, R0, R3, 0.5 ;  /* 0x3f00000000027423 */ /* 0x000fc80000002003 */
[----:B------:R-:W-:Y:S02]  /*1f40*/  FFMA.RM R2, R2, R5, 12582913 ;  /* 0x4b40000102027423 */ /* 0x000fe40000004005 */
[----:B------:R-:W0:Y:S02]  /*1f50*/  MUFU.RCP R5, R32 ;  /* 0x0000002000057308 */ /* 0x000e240000001000 */
[----:B------:R-:W-:-:S04]  /*1f60*/  FADD R3, R2, -12583039 ;  /* 0xcb40007f02037421 */ /* 0x000fc80000000000 */
[----:B------:R-:W-:-:S04]  /*1f70*/  FFMA R3, R0, 1.4426950216293334961, -R3 ;  /* 0x3fb8aa3b00037823 */ /* 0x000fc80000000803 */
[----:B------:R-:W-:Y:S01]  /*1f80*/  FFMA R4, R0, 1.925963033500011079e-08, R3 ;  /* 0x32a5706000047823 */ /* 0x000fe20000000003 */
[----:B------:R-:W-:-:S03]  /*1f90*/  SHF.L.U32 R0, R2, 0x17, RZ ;  /* 0x0000001702007819 */ /* 0x000fc600000006ff */
[----:B------:R-:W1:Y:S01]  /*1fa0*/  MUFU.EX2 R3, R4 ;  /* 0x0000000400037308 */ /* 0x000e620000000800 */
[----:B0-----:R-:W-:Y:S01]  /*1fb0*/  FFMA R2, R5, -R32, 1 ;  /* 0x3f80000005027423 */ /* 0x001fe20000000820 */
[----:B-1----:R-:W-:-:S03]  /*1fc0*/  FMUL R0, R0, R3 ;  /* 0x0000000300007220 */ /* 0x002fc60000400000 */
[----:B------:R-:W-:-:S03]  /*1fd0*/  FFMA R3, R5, R2, R5 ;  /* 0x0000000205037223 */ /* 0x000fc60000000005 */
[----:B------:R-:W0:Y:S01]  /*1fe0*/  FCHK P0, R0, R32 ;  /* 0x0000002000007302 */ /* 0x000e220000000000 */
[----:B------:R-:W-:-:S04]  /*1ff0*/  FFMA R5, R0, R3, RZ ;  /* 0x0000000300057223 */ /* 0x000fc800000000ff */
[----:B------:R-:W-:-:S04]  /*2000*/  FFMA R2, R5, -R32, R0 ;  /* 0x8000002005027223 */ /* 0x000fc80000000000 */
[----:B------:R-:W-:Y:S01]  /*2010*/  FFMA R3, R3, R2, R5 ;  /* 0x0000000203037223 */ /* 0x000fe20000000005 */
[----:B0-----:R-:W-:Y:S06]  /*2020*/  @!P0 BRA `(.L_x_25) ;  /* 0x00000000000c8947 */ /* 0x001fec0003800000 */
[----:B------:R-:W-:-:S07]  /*2030*/  MOV R2, 0x2050 ;  /* 0x0000205000027802 */ /* 0x000fce0000000f00 */
[----:B------:R-:W-:Y:S05]  /*2040*/  CALL.REL.NOINC `($__internal_0_$__cuda_sm3x_div_rn_noftz_f32_slowpath) ;  /* 0x0000000000407944 */ /* 0x000fea0003c00000 */
[----:B------:R-:W-:-:S07]  /*2050*/  IMAD.MOV.U32 R3, RZ, RZ, R7 ;  /* 0x000000ffff037224 */ /* 0x000fce00078e0007 */
.L_x_25:
[----:B------:R-:W-:Y:S05]  /*2060*/  BSYNC.RECONVERGENT B0 ;  /* 0x0000000000007941 */ /* 0x000fea0003800200 */
.L_x_24:
[----:B------:R-:W0:Y:S01]  /*2070*/  F2F.F64.F32 R8, R3 ;  /* 0x0000000300087310 */ /* 0x000e220000201800 */
[----:B------:R-:W-:Y:S01]  /*2080*/  MOV R0, 0x0 ;  /* 0x0000000000007802 */ /* 0x000fe20000000f00 */
[----:B------:R1:W-:Y:S01]  /*2090*/  STG.E desc[UR36][R16.64], R3 ;  /* 0x0000000310007986 */ /* 0x0003e2000c101924 */
[----:B------:R-:W2:Y:S01]  /*20a0*/  LDCU.64 UR4, c[0x4][0x18] ;  /* 0x01000300ff0477ac */ /* 0x000ea20008000a00 */
[----:B------:R-:W-:Y:S01]  /*20b0*/  MOV R6, R23 ;  /* 0x0000001700067202 */ /* 0x000fe20000000f00 */
[----:B------:R1:W3:Y:S01]  /*20c0*/  LDC.64 R10, c[0x4][R0] ;  /* 0x01000000000a7b82 */ /* 0x0002e20000000a00 */
[----:B------:R1:W-:Y:S01]  /*20d0*/  STL [R1], R26 ;  /* 0x0000001a01007387 */ /* 0x0003e20000100800 */
[----:B------:R-:W-:-:S03]  /*20e0*/  IMAD.MOV.U32 R7, RZ, RZ, R22 ;  /* 0x000000ffff077224 */ /* 0x000fc600078e0016 */
[----:B0-----:R1:W-:Y:S01]  /*20f0*/  STL.64 [R1+0x8], R8 ;  /* 0x0000080801007387 */ /* 0x0013e20000100a00 */
[----:B--2---:R-:W-:Y:S01]  /*2100*/  MOV R4, UR4 ;  /* 0x0000000400047c02 */ /* 0x004fe20008000f00 */
[----:B------:R-:W-:-:S07]  /*2110*/  IMAD.U32 R5, RZ, RZ, UR5 ;  /* 0x00000005ff057e24 */ /* 0x000fce000f8e00ff */
[----:B------:R-:W-:-:S07]  /*2120*/  LEPC R20, `(.L_x_26) ;  /* 0x000000001014794e */ /* 0x000fce0000000000 */
[----:B-1-3--:R-:W-:Y:S05]  /*2130*/  CALL.ABS.NOINC R10 ;  /* 0x000000000a007343 */ /* 0x00afea0003c00000 */
.L_x_26:
[----:B------:R-:W-:Y:S05]  /*2140*/  EXIT ;  /* 0x000000000000794d */ /* 0x000fea0003800000 */
        .weak           $__internal_0_$__cuda_sm3x_div_rn_noftz_f32_slowpath
        .type           $__internal_0_$__cuda_sm3x_div_rn_noftz_f32_slowpath,@function
        .size           $__internal_0_$__cuda_sm3x_div_rn_noftz_f32_slowpath,(.L_x_39 - $__internal_0_$__cuda_sm3x_div_rn_noftz_f32_slowpath)
$__internal_0_$__cuda_sm3x_div_rn_noftz_f32_slowpath:
[----:B------:R-:W-:Y:S01]  /*2150*/  SHF.R.U32.HI R4, RZ, 0x17, R32 ;  /* 0x00000017ff047819 */ /* 0x000fe20000011620 */
[----:B------:R-:W-:Y:S01]  /*2160*/  BSSY.RECONVERGENT B1, `(.L_x_27) ;  /* 0x0000063000017945 */ /* 0x000fe20003800200 */
[----:B------:R-:W-:Y:S02]  /*2170*/  SHF.R.U32.HI R3, RZ, 0x17, R0 ;  /* 0x00000017ff037819 */ /* 0x000fe40000011600 */
[----:B------:R-:W-:Y:S02]  /*2180*/  LOP3.LUT R11, R4, 0xff, RZ, 0xc0, !PT ;  /* 0x000000ff040b7812 */ /* 0x000fe400078ec0ff */
[----:B------:R-:W-:Y:S02]  /*2190*/  LOP3.LUT R6, R3, 0xff, RZ, 0xc0, !PT ;  /* 0x000000ff03067812 */ /* 0x000fe400078ec0ff */
[----:B------:R-:W-:Y:S02]  /*21a0*/  IADD3 R7, PT, PT, R11, -0x1, RZ ;  /* 0xffffffff0b077810 */ /* 0x000fe40007ffe0ff */
[----:B------:R-:W-:Y:S01]  /*21b0*/  MOV R3, R0 ;  /* 0x0000000000037202 */ /* 0x000fe20000000f00 */
[----:B------:R-:W-:Y:S01]  /*21c0*/  VIADD R5, R6, 0xffffffff ;  /* 0xffffffff06057836 */ /* 0x000fe20000000000 */
[----:B------:R-:W-:-:S04]  /*21d0*/  ISETP.GT.U32.AND P0, PT, R7, 0xfd, PT ;  /* 0x000000fd0700780c */ /* 0x000fc80003f04070 */
[----:B------:R-:W-:-:S13]  /*21e0*/  ISETP.GT.U32.OR P0, PT, R5, 0xfd, P0 ;  /* 0x000000fd0500780c */ /* 0x000fda0000704470 */
[----:B------:R-:W-:Y:S01]  /*21f0*/  @!P0 IMAD.MOV.U32 R4, RZ, RZ, RZ ;  /* 0x000000ffff048224 */ /* 0x000fe200078e00ff */
[----:B------:R-:W-:Y:S06]  /*2200*/  @!P0 BRA `(.L_x_28) ;  /* 0x00000000005c8947 */ /* 0x000fec0003800000 */
[----:B------:R-:W-:Y:S02]  /*2210*/  FSETP.GTU.FTZ.AND P1, PT, |R32|, +INF , PT ;  /* 0x7f8000002000780b */ /* 0x000fe40003f3c200 */
[----:B------:R-:W-:-:S04]  /*2220*/  FSETP.GTU.FTZ.AND P0, PT, |R0|, +INF , PT ;  /* 0x7f8000000000780b */ /* 0x000fc80003f1c200 */
[----:B------:R-:W-:-:S13]  /*2230*/  PLOP3.LUT P0, PT, P0, P1, PT, 0xf8, 0x8f ;  /* 0x00000000008f781c */ /* 0x000fda0000703f70 */
[----:B------:R-:W-:Y:S05]  /*2240*/  @P0 BRA `(.L_x_29) ;  /* 0x00000004004c0947 */ /* 0x000fea0003800000 */
[----:B------:R-:W-:-:S13]  /*2250*/  LOP3.LUT P0, RZ, R32, 0x7fffffff, R3, 0xc8, !PT ;  /* 0x7fffffff20ff7812 */ /* 0x000fda000780c803 */
[----:B------:R-:W-:Y:S05]  /*2260*/  @!P0 BRA `(.L_x_30) ;  /* 0x00000004003c8947 */ /* 0x000fea0003800000 */
[----:B------:R-:W-:Y:S02]  /*2270*/  FSETP.NEU.FTZ.AND P2, PT, |R0|, +INF , PT ;  /* 0x7f8000000000780b */ /* 0x000fe40003f5d200 */
[----:B------:R-:W-:Y:S02]  /*2280*/  FSETP.NEU.FTZ.AND P1, PT, |R32|, +INF , PT ;  /* 0x7f8000002000780b */ /* 0x000fe40003f3d200 */
[----:B------:R-:W-:-:S11]  /*2290*/  FSETP.NEU.FTZ.AND P0, PT, |R0|, +INF , PT ;  /* 0x7f8000000000780b */ /* 0x000fd60003f1d200 */
[----:B------:R-:W-:Y:S05]  /*22a0*/  @!P1 BRA !P2, `(.L_x_30) ;  /* 0x00000004002c9947 */ /* 0x000fea0005000000 */
[----:B------:R-:W-:-:S04]  /*22b0*/  LOP3.LUT P2, RZ, R3, 0x7fffffff, RZ, 0xc0, !PT ;  /* 0x7fffffff03ff7812 */ /* 0x000fc8000784c0ff */
[----:B------:R-:W-:-:S13]  /*22c0*/  PLOP3.LUT P1, PT, P1, P2, PT, 0x2f, 0xf2 ;  /* 0x0000000000f2781c */ /* 0x000fda0000f24577 */
[----:B------:R-:W-:Y:S05]  /*22d0*/  @P1 BRA `(.L_x_31) ;  /* 0x0000000400181947 */ /* 0x000fea0003800000 */
[----:B------:R-:W-:-:S04]  /*22e0*/  LOP3.LUT P1, RZ, R32, 0x7fffffff, RZ, 0xc0, !PT ;  /* 0x7fffffff20ff7812 */ /* 0x000fc8000782c0ff */
[----:B------:R-:W-:-:S13]  /*22f0*/  PLOP3.LUT P0, PT, P0, P1, PT, 0x2f, 0xf2 ;  /* 0x0000000000f2781c */ /* 0x000fda0000702577 */
[----:B------:R-:W-:Y:S05]  /*2300*/  @P0 BRA `(.L_x_32) ;  /* 0x0000000400000947 */ /* 0x000fea0003800000 */
[----:B------:R-:W-:Y:S02]  /*2310*/  ISETP.GE.AND P0, PT, R5, RZ, PT ;  /* 0x000000ff0500720c */ /* 0x000fe40003f06270 */
[----:B------:R-:W-:-:S11]  /*2320*/  ISETP.GE.AND P1, PT, R7, RZ, PT ;  /* 0x000000ff0700720c */ /* 0x000fd60003f26270 */
[----:B------:R-:W-:Y:S01]  /*2330*/  @P0 MOV R4, RZ ;  /* 0x000000ff00040202 */ /* 0x000fe20000000f00 */
[----:B------:R-:W-:Y:S02]  /*2340*/  @!P0 IMAD.MOV.U32 R4, RZ, RZ, -0x40 ;  /* 0xffffffc0ff048424 */ /* 0x000fe400078e00ff */
[----:B------:R-:W-:Y:S01]  /*2350*/  @!P0 FFMA R3, R0, 1.84467440737095516160e+19, RZ ;  /* 0x5f80000000038823 */ /* 0x000fe200000000ff */
[----:B------:R-:W-:Y:S02]  /*2360*/  @!P1 FFMA R32, R32, 1.84467440737095516160e+19, RZ ;  /* 0x5f80000020209823 */ /* 0x000fe400000000ff */
[----:B------:R-:W-:-:S07]  /*2370*/  @!P1 IADD3 R4, PT, PT, R4, 0x40, RZ ;  /* 0x0000004004049810 */ /* 0x000fce0007ffe0ff */
.L_x_28:
[----:B------:R-:W-:Y:S01]  /*2380*/  LEA R5, R11, 0xc0800000, 0x17 ;  /* 0xc08000000b057811 */ /* 0x000fe200078eb8ff */
[----:B------:R-:W-:Y:S01]  /*2390*/  BSSY.RECONVERGENT B2, `(.L_x_33) ;  /* 0x0000036000027945 */ /* 0x000fe20003800200 */
[----:B------:R-:W-:-:S03]  /*23a0*/  IADD3 R6, PT, PT, R6, -0x7f, RZ ;  /* 0xffffff8106067810 */ /* 0x000fc60007ffe0ff */
[----:B------:R-:W-:Y:S02]  /*23b0*/  IMAD.IADD R5, R32, 0x1, -R5 ;  /* 0x0000000120057824 */ /* 0x000fe400078e0a05 */
[----:B------:R-:W-:Y:S02]  /*23c0*/  IMAD R0, R6, -0x800000, R3 ;  /* 0xff80000006007824 */ /* 0x000fe400078e0203 */
[----:B------:R-:W0:Y:S01]  /*23d0*/  MUFU.RCP R7, R5 ;  /* 0x0000000500077308 */ /* 0x000e220000001000 */
[----:B------:R-:W-:-:S04]  /*23e0*/  FADD.FTZ R9, -R5, -RZ ;  /* 0x800000ff05097221 */ /* 0x000fc80000010100 */
[----:B0-----:R-:W-:-:S04]  /*23f0*/  FFMA R8, R7, R9, 1 ;  /* 0x3f80000007087423 */ /* 0x001fc80000000009 */
[----:B------:R-:W-:-:S04]  /*2400*/  FFMA R10, R7, R8, R7 ;  /* 0x00000008070a7223 */ /* 0x000fc80000000007 */
[----:B------:R-:W-:-:S04]  /*2410*/  FFMA R3, R0, R10, RZ ;  /* 0x0000000a00037223 */ /* 0x000fc800000000ff */
[----:B------:R-:W-:-:S04]  /*2420*/  FFMA R8, R9, R3, R0 ;  /* 0x0000000309087223 */ /* 0x000fc80000000000 */
[----:B------:R-:W-:Y:S01]  /*2430*/  FFMA R13, R10, R8, R3 ;  /* 0x000000080a0d7223 */ /* 0x000fe20000000003 */
[----:B------:R-:W-:-:S03]  /*2440*/  IADD3 R3, PT, PT, R6, 0x7f, -R11 ;  /* 0x0000007f06037810 */ /* 0x000fc60007ffe80b */
[----:B------:R-:W-:Y:S02]  /*2450*/  FFMA R8, R9, R13, R0 ;  /* 0x0000000d09087223 */ /* 0x000fe40000000000 */
[----:B------:R-:W-:Y:S02]  /*2460*/  IMAD.IADD R3, R3, 0x1, R4 ;  /* 0x0000000103037824 */ /* 0x000fe400078e0204 */
[----:B------:R-:W-:-:S05]  /*2470*/  FFMA R7, R10, R8, R13 ;  /* 0x000000080a077223 */ /* 0x000fca000000000d */
[----:B------:R-:W-:-:S04]  /*2480*/  SHF.R.U32.HI R0, RZ, 0x17, R7 ;  /* 0x00000017ff007819 */ /* 0x000fc80000011607 */
[----:B------:R-:W-:-:S04]  /*2490*/  LOP3.LUT R0, R0, 0xff, RZ, 0xc0, !PT ;  /* 0x000000ff00007812 */ /* 0x000fc800078ec0ff */
[----:B------:R-:W-:-:S05]  /*24a0*/  IADD3 R6, PT, PT, R0, R3, RZ ;  /* 0x0000000300067210 */ /* 0x000fca0007ffe0ff */
[----:B------:R-:W-:-:S05]  /*24b0*/  VIADD R0, R6, 0xffffffff ;  /* 0xffffffff06007836 */ /* 0x000fca0000000000 */
[----:B------:R-:W-:-:S13]  /*24c0*/  ISETP.GE.U32.AND P0, PT, R0, 0xfe, PT ;  /* 0x000000fe0000780c */ /* 0x000fda0003f06070 */
[----:B------:R-:W-:Y:S05]  /*24d0*/  @!P0 BRA `(.L_x_34) ;  /* 0x0000000000808947 */ /* 0x000fea0003800000 */
[----:B------:R-:W-:-:S13]  /*24e0*/  ISETP.GT.AND P0, PT, R6, 0xfe, PT ;  /* 0x000000fe0600780c */ /* 0x000fda0003f04270 */
[----:B------:R-:W-:Y:S05]  /*24f0*/  @P0 BRA `(.L_x_35) ;  /* 0x00000000006c0947 */ /* 0x000fea0003800000 */
[----:B------:R-:W-:-:S13]  /*2500*/  ISETP.GE.AND P0, PT, R6, 0x1, PT ;  /* 0x000000010600780c */ /* 0x000fda0003f06270 */
[----:B------:R-:W-:Y:S05]  /*2510*/  @P0 BRA `(.L_x_36) ;  /* 0x0000000000740947 */ /* 0x000fea0003800000 */
[----:B------:R-:W-:Y:S02]  /*2520*/  ISETP.GE.AND P0, PT, R6, -0x18, PT ;  /* 0xffffffe80600780c */ /* 0x000fe40003f06270 */
[----:B------:R-:W-:-:S11]  /*2530*/  LOP3.LUT R7, R7, 0x80000000, RZ, 0xc0, !PT ;  /* 0x8000000007077812 */ /* 0x000fd600078ec0ff */
[----:B------:R-:W-:Y:S05]  /*2540*/  @!P0 BRA `(.L_x_36) ;  /* 0x0000000000688947 */ /* 0x000fea0003800000 */
[-CC-:B------:R-:W-:Y:S01]  /*2550*/  FFMA.RZ R0, R10, R8.reuse, R13.reuse ;  /* 0x000000080a007223 */ /* 0x180fe2000000c00d */
[----:B------:R-:W-:Y:S01]  /*2560*/  IADD3 R5, PT, PT, R6, 0x20, RZ ;  /* 0x0000002006057810 */ /* 0x000fe20007ffe0ff */
[-CC-:B------:R-:W-:Y:S01]  /*2570*/  FFMA.RM R3, R10, R8.reuse, R13.reuse ;  /* 0x000000080a037223 */ /* 0x180fe2000000400d */
[----:B------:R-:W-:Y:S02]  /*2580*/  ISETP.NE.AND P2, PT, R6, RZ, PT ;  /* 0x000000ff0600720c */ /* 0x000fe40003f45270 */
[----:B------:R-:W-:Y:S01]  /*2590*/  LOP3.LUT R4, R0, 0x7fffff, RZ, 0xc0, !PT ;  /* 0x007fffff00047812 */ /* 0x000fe200078ec0ff */
[----:B------:R-:W-:Y:S01]  /*25a0*/  FFMA.RP R0, R10, R8, R13 ;  /* 0x000000080a007223 */ /* 0x000fe2000000800d */
[----:B------:R-:W-:Y:S01]  /*25b0*/  ISETP.NE.AND P1, PT, R6, RZ, PT ;  /* 0x000000ff0600720c */ /* 0x000fe20003f25270 */
[----:B------:R-:W-:Y:S01]  /*25c0*/  IMAD.MOV R6, RZ, RZ, -R6 ;  /* 0x000000ffff067224 */ /* 0x000fe200078e0a06 */
[----:B------:R-:W-:Y:S02]  /*25d0*/  LOP3.LUT R4, R4, 0x800000, RZ, 0xfc, !PT ;  /* 0x0080000004047812 */ /* 0x000fe400078efcff */
[----:B------:R-:W-:-:S02]  /*25e0*/  FSETP.NEU.FTZ.AND P0, PT, R0, R3, PT ;  /* 0x000000030000720b */ /* 0x000fc40003f1d000 */
[----:B------:R-:W-:Y:S02]  /*25f0*/  SHF.L.U32 R5, R4, R5, RZ ;  /* 0x0000000504057219 */ /* 0x000fe400000006ff */
[----:B------:R-:W-:Y:S02]  /*2600*/  SEL R3, R6, RZ, P2 ;  /* 0x000000ff06037207 */ /* 0x000fe40001000000 */
[----:B------:R-:W-:Y:S02]  /*2610*/  ISETP.NE.AND P1, PT, R5, RZ, P1 ;  /* 0x000000ff0500720c */ /* 0x000fe40000f25270 */
[----:B------:R-:W-:Y:S02]  /*2620*/  SHF.R.U32.HI R3, RZ, R3, R4 ;  /* 0x00000003ff037219 */ /* 0x000fe40000011604 */
[----:B------:R-:W-:Y:S02]  /*2630*/  PLOP3.LUT P0, PT, P0, P1, PT, 0xf8, 0x8f ;  /* 0x00000000008f781c */ /* 0x000fe40000703f70 */
[----:B------:R-:W-:-:S02]  /*2640*/  SHF.R.U32.HI R5, RZ, 0x1, R3 ;  /* 0x00000001ff057819 */ /* 0x000fc40000011603 */
[----:B------:R-:W-:-:S04]  /*2650*/  SEL R0, RZ, 0x1, !P0 ;  /* 0x00000001ff007807 */ /* 0x000fc80004000000 */
[----:B------:R-:W-:-:S04]  /*2660*/  LOP3.LUT R0, R0, 0x1, R5, 0xf8, !PT ;  /* 0x0000000100007812 */ /* 0x000fc800078ef805 */
[----:B------:R-:W-:-:S04]  /*2670*/  LOP3.LUT R0, R0, R3, RZ, 0xc0, !PT ;  /* 0x0000000300007212 */ /* 0x000fc800078ec0ff */
[----:B------:R-:W-:-:S04]  /*2680*/  IADD3 R0, PT, PT, R5, R0, RZ ;  /* 0x0000000005007210 */ /* 0x000fc80007ffe0ff */
[----:B------:R-:W-:Y:S01]  /*2690*/  LOP3.LUT R7, R0, R7, RZ, 0xfc, !PT ;  /* 0x0000000700077212 */ /* 0x000fe200078efcff */
[----:B------:R-:W-:Y:S06]  /*26a0*/  BRA `(.L_x_36) ;  /* 0x0000000000107947 */ /* 0x000fec0003800000 */
.L_x_35:
[----:B------:R-:W-:-:S04]  /*26b0*/  LOP3.LUT R7, R7, 0x80000000, RZ, 0xc0, !PT ;  /* 0x8000000007077812 */ /* 0x000fc800078ec0ff */
[----:B------:R-:W-:Y:S01]  /*26c0*/  LOP3.LUT R7, R7, 0x7f800000, RZ, 0xfc, !PT ;  /* 0x7f80000007077812 */ /* 0x000fe200078efcff */
[----:B------:R-:W-:Y:S06]  /*26d0*/  BRA `(.L_x_36) ;  /* 0x0000000000047947 */ /* 0x000fec0003800000 */
.L_x_34:
[----:B------:R-:W-:-:S07]  /*26e0*/  IMAD R7, R3, 0x800000, R7 ;  /* 0x0080000003077824 */ /* 0x000fce00078e0207 */
.L_x_36:
[----:B------:R-:W-:Y:S05]  /*26f0*/  BSYNC.RECONVERGENT B2 ;  /* 0x0000000000027941 */ /* 0x000fea0003800200 */
.L_x_33:
[----:B------:R-:W-:Y:S05]  /*2700*/  BRA `(.L_x_37) ;  /* 0x0000000000207947 */ /* 0x000fea0003800000 */
.L_x_32:
[----:B------:R-:W-:-:S04]  /*2710*/  LOP3.LUT R3, R32, 0x80000000, R3, 0x48, !PT ;  /* 0x8000000020037812 */ /* 0x000fc800078e4803 */
[----:B------:R-:W-:Y:S01]  /*2720*/  LOP3.LUT R7, R3, 0x7f800000, RZ, 0xfc, !PT ;  /* 0x7f80000003077812 */ /* 0x000fe200078efcff */
[----:B------:R-:W-:Y:S06]  /*2730*/  BRA `(.L_x_37) ;  /* 0x0000000000147947 */ /* 0x000fec0003800000 */
.L_x_31:
[----:B------:R-:W-:Y:S01]  /*2740*/  LOP3.LUT R7, R32, 0x80000000, R3, 0x48, !PT ;  /* 0x8000000020077812 */ /* 0x000fe200078e4803 */
[----:B------:R-:W-:Y:S06]  /*2750*/  BRA `(.L_x_37) ;  /* 0x00000000000c7947 */ /* 0x000fec0003800000 */
.L_x_30:
[----:B------:R-:W0:Y:S01]  /*2760*/  MUFU.RSQ R7, -QNAN ;  /* 0xffc0000000077908 */ /* 0x000e220000001400 */
[----:B------:R-:W-:Y:S05]  /*2770*/  BRA `(.L_x_37) ;  /* 0x0000000000047947 */ /* 0x000fea0003800000 */
.L_x_29:
[----:B------:R-:W-:-:S07]  /*2780*/  FADD.FTZ R7, R0, R32 ;  /* 0x0000002000077221 */ /* 0x000fce0000010000 */
.L_x_37:
[----:B------:R-:W-:Y:S05]  /*2790*/  BSYNC.RECONVERGENT B1 ;  /* 0x0000000000017941 */ /* 0x000fea0003800200 */
.L_x_27:
[----:B------:R-:W-:-:S04]  /*27a0*/  HFMA2 R3, -RZ, RZ, 0, 0 ;  /* 0x00000000ff037431 */ /* 0x000fc800000001ff */
[----:B0-----:R-:W-:Y:S05]  /*27b0*/  RET.REL.NODEC R2 `(_Z7softmaxPfii) ;  /* 0xffffffd802107950 */ /* 0x001fea0003c3ffff */
.L_x_38:
[----:B------:R-:W-:-:S00]  /*27c0*/  BRA `(.L_x_38) ;  /* 0xfffffffc00fc7947 */ /* 0x000fc0000383ffff */
[----:B------:R-:W-:-:S00]  /*27d0*/  NOP ;  /* 0x0000000000007918 */ /* 0x000fc00000000000 */
        /* <DEDUP_REMOVED lines=10> */
.L_x_39:


//--------------------- .nv.global.init           --------------------------
	.section	.nv.global.init,"aw",@progbits
.nv.global.init:
	.type		$str$2,@object
	.size		$str$2,($str - $str$2)
$str$2:
        /*0000*/ 	.byte	0x4e, 0x65, 0x77, 0x20, 0x6d, 0x32, 0x5b, 0x25, 0x64, 0x5d, 0x3a, 0x20, 0x25, 0x2e, 0x31, 0x32
        /*0010*/ 	.byte	0x66, 0x20, 0x0a, 0x00
	.type		$str,@object
	.size		$str,($str$1 - $str)
$str:
        /*0014*/ 	.byte	0x69, 0x3a, 0x20, 0x25, 0x64, 0x2c, 0x20, 0x6d, 0x32, 0x5b, 0x25, 0x2e, 0x31, 0x66, 0x5d, 0x20
        /*0024*/ 	.byte	0x73, 0x75, 0x6d, 0x45, 0x78, 0x70, 0x3a, 0x20, 0x25, 0x2e, 0x31, 0x30, 0x66, 0x20, 0x0a, 0x00
	.type		$str$1,@object
	.size		$str$1,(.L_1 - $str$1)
$str$1:
        /*0034*/ 	.byte	0x6d, 0x32, 0x5b, 0x25, 0x64, 0x5d, 0x3a, 0x20, 0x25, 0x2e, 0x31, 0x66, 0x2c, 0x20, 0x65, 0x78
        /*0044*/ 	.byte	0x70, 0x66, 0x28, 0x25, 0x2e, 0x31, 0x66, 0x20, 0x2d, 0x20, 0x25, 0x2e, 0x31, 0x66, 0x29, 0x3a
        /*0054*/ 	.byte	0x20, 0x25, 0x66, 0x20, 0x0a, 0x00
.L_1:


//--------------------- .nv.shared.reserved.0     --------------------------
	.section	.nv.shared.reserved.0,"aw",@nobits
	.weak		__nv_reservedSMEM_offset_0_alias
	.size		__nv_reservedSMEM_offset_0_alias, 0, 64
	.other		__nv_reservedSMEM_offset_0_alias,@"STO_CUDA_RESERVED_SHARED STV_DEFAULT"
__nv_reservedSMEM_offset_0_alias:
	.zero		0
	.zero		64


//--------------------- .nv.constant0._Z7softmaxPfii --------------------------
	.section	.nv.constant0._Z7softmaxPfii,"a",@progbits
	.sectionflags	@""
	.align	4
.nv.constant0._Z7softmaxPfii:
	.zero		912


//--------------------- SYMBOLS --------------------------

	.type		.nv.reservedSmem.offset0,@object
	.size		.nv.reservedSmem.offset0,0x4
	.type		vprintf,@function
